// auto-generated by cutlass_sweep.gemm — config: {"arch": "sm_90", "cluster_m": 4, "cluster_n": 2, "dtype": "int8", "dtype_b": "int8", "layout": "nt", "stages": 0, "tile_k": 128, "tile_m": 128, "tile_n": 128}
#include "cutlass/cutlass.h"
#include "cutlass/gemm/collective/collective_builder.hpp"
#include "cutlass/gemm/device/gemm_universal_adapter.h"
#include "cutlass/gemm/kernel/gemm_universal.hpp"
#include "cutlass/epilogue/collective/collective_builder.hpp"

using ElemA = int8_t;
using ElemB = int8_t;
using ElemCD = int8_t;
using Acc  = int32_t;
using TileShape    = cute::Shape<cute::_128, cute::_128, cute::_128>;
using ClusterShape = cute::Shape<cute::_4, cute::_2, cute::_1>;

using CollectiveEpilogue = typename cutlass::epilogue::collective::CollectiveBuilder<
    cutlass::arch::Sm90, cutlass::arch::OpClassTensorOp,
    TileShape, ClusterShape,
    cutlass::epilogue::collective::EpilogueTileAuto,
    Acc, Acc,
    ElemCD, cutlass::layout::RowMajor, 128 / cutlass::sizeof_bits<ElemCD>::value,
    ElemCD, cutlass::layout::RowMajor, 128 / cutlass::sizeof_bits<ElemCD>::value,
    cutlass::epilogue::collective::EpilogueScheduleAuto
  >::CollectiveOp;

using CollectiveMainloop = typename cutlass::gemm::collective::CollectiveBuilder<
    cutlass::arch::Sm90, cutlass::arch::OpClassTensorOp,
    ElemA, cutlass::layout::RowMajor, 128 / cutlass::sizeof_bits<ElemA>::value,
    ElemB, cutlass::layout::ColumnMajor, 128 / cutlass::sizeof_bits<ElemB>::value,
    Acc,
    TileShape, ClusterShape,
    cutlass::gemm::collective::StageCountAutoCarveout<static_cast<int>(sizeof(typename CollectiveEpilogue::SharedStorage))>,
    cutlass::gemm::collective::KernelScheduleAuto
  >::CollectiveOp;

using GemmKernel = cutlass::gemm::kernel::GemmUniversal<
    cute::Shape<int,int,int,int>,
    CollectiveMainloop,
    CollectiveEpilogue
>;
using Gemm = cutlass::gemm::device::GemmUniversalAdapter<GemmKernel>;

// Force the device kernel symbol into the cubin without needing a host main.
auto* _anchor = &cutlass::device_kernel<GemmKernel>;


// ===== COMPILED SASS (sm_90a) =====

	.target	sm_90a

	.elftype	@"ET_EXEC"


//--------------------- .note.nv.tkinfo           --------------------------
	.section	.note.nv.tkinfo,"",@"SHT_NOTE"
	.sectionflags	@"SHF_NOTE_NV_TKINFO"
	.tkinfo
        /*0018*/ 	.word	0x00000002
        /*0030*/ 	.string	""
        /*0030*/ 	.string	"ptxas"
        /*0030*/ 	.string	"Cuda compilation tools, release 13.0, V13.0.88"
        /*0030*/ 	.string	"Build cuda_13.0.r13.0/compiler.36424714_0"
        /*0030*/ 	.string	"-arch sm_90a -m 64 "



//--------------------- .note.nv.cuinfo           --------------------------
	.section	.note.nv.cuinfo,"",@"SHT_NOTE"
	.sectionflags	@"SHF_NOTE_NV_CUINFO"
        /*0018*/ 	.short	0x0002
        /*001a*/ 	.short	0x005a
        /*001c*/ 	.short	0x0082
	.zero		2


//--------------------- .nv.info                  --------------------------
	.section	.nv.info,"",@"SHT_CUDA_INFO"
	.align	4


	//----- nvinfo : EIATTR_REGCOUNT
	.align		4
        /*0000*/ 	.byte	0x04, 0x2f
        /*0002*/ 	.short	(.L_15 - .L_14)
	.align		4
.L_14:
        /*0004*/ 	.word	index@(_ZN7cutlass13device_kernelINS_4gemm6kernel13GemmUniversalIN4cute5tupleIJiiiiEEENS1_10collective13CollectiveMmaINS1_34MainloopSm90TmaGmmaWarpSpecializedILi7ENS5_IJNS4_1CILi4EEENSA_ILi2EEENSA_ILi1EEEEEENS1_35KernelTmaWarpSpecializedCooperativeEEENS5_IJNSA_ILi128EEESH_SH_EEEaNS5_IJlSD_lEEEaSJ_NS4_8TiledMMAINS4_8MMA_AtomIJNS4_4SM904GMMA27MMA_64x128x32_S32S8S8_SS_TNEEEENS4_6LayoutINS5_IJSC_SD_SD_EEENS5_IJSD_NSA_ILi0EEESS_EEEEENS5_IJNS4_10UnderscoreESV_SV_EEEEENS4_23SM90_TMA_LOAD_MULTICASTENS4_14ComposedLayoutINS4_7SwizzleILi3ELi4ELi3EEENS4_18smem_ptr_flag_bitsILi8EEENSQ_INS5_IJNSA_ILi8EEESH_EEENS5_IJSH_SD_EEEEEEEvNS4_8identityESY_S18_vS19_EENS_8epilogue10collective6detail29Sm90TmaWarpSpecializedAdapterINS1C_15DefaultEpilogueIaSJ_SJ_NS1B_6thread17LinearCombinationIaLi1EiiLNS1G_9ScaleType4KindE0ELNS_15FloatRoundStyleE2EaEENS1_15EpilogueDefaultEEEEEvvEEEEvNT_6ParamsE)
        /*0008*/ 	.word	0x000000a8


	//----- nvinfo : EIATTR_FRAME_SIZE
	.align		4
.L_15:
        /*000c*/ 	.byte	0x04, 0x11
        /*000e*/ 	.short	(.L_17 - .L_16)
	.align		4
.L_16:
        /*0010*/ 	.word	index@(_ZN7cutlass13device_kernelINS_4gemm6kernel13GemmUniversalIN4cute5tupleIJiiiiEEENS1_10collective13CollectiveMmaINS1_34MainloopSm90TmaGmmaWarpSpecializedILi7ENS5_IJNS4_1CILi4EEENSA_ILi2EEENSA_ILi1EEEEEENS1_35KernelTmaWarpSpecializedCooperativeEEENS5_IJNSA_ILi128EEESH_SH_EEEaNS5_IJlSD_lEEEaSJ_NS4_8TiledMMAINS4_8MMA_AtomIJNS4_4SM904GMMA27MMA_64x128x32_S32S8S8_SS_TNEEEENS4_6LayoutINS5_IJSC_SD_SD_EEENS5_IJSD_NSA_ILi0EEESS_EEEEENS5_IJNS4_10UnderscoreESV_SV_EEEEENS4_23SM90_TMA_LOAD_MULTICASTENS4_14ComposedLayoutINS4_7SwizzleILi3ELi4ELi3EEENS4_18smem_ptr_flag_bitsILi8EEENSQ_INS5_IJNSA_ILi8EEESH_EEENS5_IJSH_SD_EEEEEEEvNS4_8identityESY_S18_vS19_EENS_8epilogue10collective6detail29Sm90TmaWarpSpecializedAdapterINS1C_15DefaultEpilogueIaSJ_SJ_NS1B_6thread17LinearCombinationIaLi1EiiLNS1G_9ScaleType4KindE0ELNS_15FloatRoundStyleE2EaEENS1_15EpilogueDefaultEEEEEvvEEEEvNT_6ParamsE)
        /*0014*/ 	.word	0x00000000


	//----- nvinfo : EIATTR_MIN_STACK_SIZE
	.align		4
.L_17:
        /*0018*/ 	.byte	0x04, 0x12
        /*001a*/ 	.short	(.L_19 - .L_18)
	.align		4
.L_18:
        /*001c*/ 	.word	index@(_ZN7cutlass13device_kernelINS_4gemm6kernel13GemmUniversalIN4cute5tupleIJiiiiEEENS1_10collective13CollectiveMmaINS1_34MainloopSm90TmaGmmaWarpSpecializedILi7ENS5_IJNS4_1CILi4EEENSA_ILi2EEENSA_ILi1EEEEEENS1_35KernelTmaWarpSpecializedCooperativeEEENS5_IJNSA_ILi128EEESH_SH_EEEaNS5_IJlSD_lEEEaSJ_NS4_8TiledMMAINS4_8MMA_AtomIJNS4_4SM904GMMA27MMA_64x128x32_S32S8S8_SS_TNEEEENS4_6LayoutINS5_IJSC_SD_SD_EEENS5_IJSD_NSA_ILi0EEESS_EEEEENS5_IJNS4_10UnderscoreESV_SV_EEEEENS4_23SM90_TMA_LOAD_MULTICASTENS4_14ComposedLayoutINS4_7SwizzleILi3ELi4ELi3EEENS4_18smem_ptr_flag_bitsILi8EEENSQ_INS5_IJNSA_ILi8EEESH_EEENS5_IJSH_SD_EEEEEEEvNS4_8identityESY_S18_vS19_EENS_8epilogue10collective6detail29Sm90TmaWarpSpecializedAdapterINS1C_15DefaultEpilogueIaSJ_SJ_NS1B_6thread17LinearCombinationIaLi1EiiLNS1G_9ScaleType4KindE0ELNS_15FloatRoundStyleE2EaEENS1_15EpilogueDefaultEEEEEvvEEEEvNT_6ParamsE)
        /*0020*/ 	.word	0x00000000
.L_19:


//--------------------- .nv.compat                --------------------------
	.section	.nv.compat,"",@"SHT_CUDA_COMPAT_INFO"
	.align	4
        /*0000*/ 	.byte	0x02, 0x09, 0x01, 0x00, 0x02, 0x02, 0x04, 0x00, 0x02, 0x05, 0x05, 0x00, 0x03, 0x07, 0x01, 0x01
        /*0010*/ 	.byte	0x02, 0x03, 0x01, 0x00, 0x02, 0x06, 0x01, 0x00, 0x04, 0x0b, 0x08, 0x00, 0x00, 0x00, 0x00, 0x00
        /*0020*/ 	.byte	0x00, 0x00, 0x00, 0x00


//--------------------- .nv.info._ZN7cutlass13device_kernelINS_4gemm6kernel13GemmUniversalIN4cute5tupleIJiiiiEEENS1_10collective13CollectiveMmaINS1_34MainloopSm90TmaGmmaWarpSpecializedILi7ENS5_IJNS4_1CILi4EEENSA_ILi2EEENSA_ILi1EEEEEENS1_35KernelTmaWarpSpecializedCooperativeEEENS5_IJNSA_ILi128EEESH_SH_EEEaNS5_IJlSD_lEEEaSJ_NS4_8TiledMMAINS4_8MMA_AtomIJNS4_4SM904GMMA27MMA_64x128x32_S32S8S8_SS_TNEEEENS4_6LayoutINS5_IJSC_SD_SD_EEENS5_IJSD_NSA_ILi0EEESS_EEEEENS5_IJNS4_10UnderscoreESV_SV_EEEEENS4_23SM90_TMA_LOAD_MULTICASTENS4_14ComposedLayoutINS4_7SwizzleILi3ELi4ELi3EEENS4_18smem_ptr_flag_bitsILi8EEENSQ_INS5_IJNSA_ILi8EEESH_EEENS5_IJSH_SD_EEEEEEEvNS4_8identityESY_S18_vS19_EENS_8epilogue10collective6detail29Sm90TmaWarpSpecializedAdapterINS1C_15DefaultEpilogueIaSJ_SJ_NS1B_6thread17LinearCombinationIaLi1EiiLNS1G_9ScaleType4KindE0ELNS_15FloatRoundStyleE2EaEENS1_15EpilogueDefaultEEEEEvvEEEEvNT_6ParamsE --------------------------
	.section	.nv.info._ZN7cutlass13device_kernelINS_4gemm6kernel13GemmUniversalIN4cute5tupleIJiiiiEEENS1_10collective13CollectiveMmaINS1_34MainloopSm90TmaGmmaWarpSpecializedILi7ENS5_IJNS4_1CILi4EEENSA_ILi2EEENSA_ILi1EEEEEENS1_35KernelTmaWarpSpecializedCooperativeEEENS5_IJNSA_ILi128EEESH_SH_EEEaNS5_IJlSD_lEEEaSJ_NS4_8TiledMMAINS4_8MMA_AtomIJNS4_4SM904GMMA27MMA_64x128x32_S32S8S8_SS_TNEEEENS4_6LayoutINS5_IJSC_SD_SD_EEENS5_IJSD_NSA_ILi0EEESS_EEEEENS5_IJNS4_10UnderscoreESV_SV_EEEEENS4_23SM90_TMA_LOAD_MULTICASTENS4_14ComposedLayoutINS4_7SwizzleILi3ELi4ELi3EEENS4_18smem_ptr_flag_bitsILi8EEENSQ_INS5_IJNSA_ILi8EEESH_EEENS5_IJSH_SD_EEEEEEEvNS4_8identityESY_S18_vS19_EENS_8epilogue10collective6detail29Sm90TmaWarpSpecializedAdapterINS1C_15DefaultEpilogueIaSJ_SJ_NS1B_6thread17LinearCombinationIaLi1EiiLNS1G_9ScaleType4KindE0ELNS_15FloatRoundStyleE2EaEENS1_15EpilogueDefaultEEEEEvvEEEEvNT_6ParamsE,"",@"SHT_CUDA_INFO"
	.sectionflags	@""
	.align	4


	//----- nvinfo : EIATTR_CUDA_API_VERSION
	.align		4
        /*0000*/ 	.byte	0x04, 0x37
        /*0002*/ 	.short	(.L_21 - .L_20)
.L_20:
        /*0004*/ 	.word	0x00000082


	//----- nvinfo : EIATTR_KPARAM_INFO
	.align		4
.L_21:
        /*0008*/ 	.byte	0x04, 0x17
        /*000a*/ 	.short	(.L_23 - .L_22)
.L_22:
        /*000c*/ 	.word	0x00000000
        /*0010*/ 	.short	0x0000
        /*0012*/ 	.short	0x0070
        /*0014*/ 	.byte	0x00, 0xf0, 0x01, 0x10


	//----- nvinfo : EIATTR_SPARSE_MMA_MASK
	.align		4
.L_23:
        /*0018*/ 	.byte	0x03, 0x50
        /*001a*/ 	.short	0x0000


	//----- nvinfo : EIATTR_MAXREG_COUNT
	.align		4
        /*001c*/ 	.byte	0x03, 0x1b
        /*001e*/ 	.short	0x00a8


	//----- nvinfo : EIATTR_NUM_BARRIERS
	.align		4
        /*0020*/ 	.byte	0x02, 0x4c
        /*0022*/ 	.byte	0x01
	.zero		1


	//----- nvinfo : EIATTR_EXTERNS
	.align		4
        /*0024*/ 	.byte	0x04, 0x0f
        /*0026*/ 	.short	(.L_25 - .L_24)


	//   ....[0]....
	.align		4
.L_24:
        /*0028*/ 	.word	index@(__assertfail)


	//----- nvinfo : EIATTR_MERCURY_ISA_VERSION
	.align		4
.L_25:
        /*002c*/ 	.byte	0x03, 0x5f
        /*002e*/ 	.short	0x0101


	//----- nvinfo : EIATTR_INT_WARP_WIDE_INSTR_OFFSETS
	.align		4
        /*0030*/ 	.byte	0x04, 0x31
        /*0032*/ 	.short	(.L_27 - .L_26)


	//   ....[0]....
.L_26:
        /*0034*/ 	.word	0x00000540


	//   ....[1]....
        /*0038*/ 	.word	0x00000560


	//   ....[2]....
        /*003c*/ 	.word	0x00000710


	//----- nvinfo : EIATTR_COOP_GROUP_MASK_REGIDS
	.align		4
.L_27:
        /*0040*/ 	.byte	0x04, 0x29
        /*0042*/ 	.short	(.L_29 - .L_28)


	//   ....[0]....
.L_28:
        /*0044*/ 	.word	0xffffffff


	//   ....[1]....
        /*0048*/ 	.word	0xffffffff


	//   ....[2]....
        /*004c*/ 	.word	0xffffffff


	//   ....[3]....
        /*0050*/ 	.word	0xffffffff


	//   ....[4]....
        /*0054*/ 	.word	0xffffffff


	//   ....[5]....
        /*0058*/ 	.word	0xffffffff


	//----- nvinfo : EIATTR_COOP_GROUP_INSTR_OFFSETS
	.align		4
.L_29:
        /*005c*/ 	.byte	0x04, 0x28
        /*005e*/ 	.short	(.L_31 - .L_30)


	//   ....[0]....
.L_30:
        /*0060*/ 	.word	0x00000060


	//   ....[1]....
        /*0064*/ 	.word	0x00000070


	//   ....[2]....
        /*0068*/ 	.word	0x00000130


	//   ....[3]....
        /*006c*/ 	.word	0x00000360


	//   ....[4]....
        /*0070*/ 	.word	0x00000880


	//   ....[5]....
        /*0074*/ 	.word	0x000014d0


	//----- nvinfo : EIATTR_REG_RECONFIG
	.align		4
.L_31:
        /*0078*/ 	.byte	0x01, 0x54
	.zero		2


	//----- nvinfo : EIATTR_SYSCALL_OFFSETS
	.align		4
        /*007c*/ 	.byte	0x04, 0x46
        /*007e*/ 	.short	(.L_33 - .L_32)


	//   ....[0]....
.L_32:
        /*0080*/ 	.word	0x000016c0


	//----- nvinfo : EIATTR_MBARRIER_INSTR_OFFSETS
	.align		4
.L_33:
        /*0084*/ 	.byte	0x04, 0x39
        /*0086*/ 	.short	(.L_35 - .L_34)


	//   ....[0]....
.L_34:
        /*0088*/ 	.word	0x00000250
        /*008c*/ 	.word	0x000000ff
        /*0090*/ 	.word	0x00000000
        /*0094*/ 	.short	0x0100
        /*0096*/ 	.byte	0x08
	.zero		1


	//   ....[1]....
        /*0098*/ 	.word	0x00000260
        /*009c*/ 	.word	0x000000ff
        /*00a0*/ 	.word	0x00000038
        /*00a4*/ 	.short	0x0100
        /*00a6*/ 	.byte	0x08
	.zero		1


	//   ....[2]....
        /*00a8*/ 	.word	0x00000270
        /*00ac*/ 	.word	0x000000ff
        /*00b0*/ 	.word	0x00000008
        /*00b4*/ 	.short	0x0100
        /*00b6*/ 	.byte	0x08
	.zero		1


	//   ....[3]....
        /*00b8*/ 	.word	0x00000280
        /*00bc*/ 	.word	0x000000ff
        /*00c0*/ 	.word	0x00000040
        /*00c4*/ 	.short	0x0100
        /*00c6*/ 	.byte	0x08
	.zero		1


	//   ....[4]....
        /*00c8*/ 	.word	0x00000290
        /*00cc*/ 	.word	0x000000ff
        /*00d0*/ 	.word	0x00000010
        /*00d4*/ 	.short	0x0100
        /*00d6*/ 	.byte	0x08
	.zero		1


	//   ....[5]....
        /*00d8*/ 	.word	0x000002a0
        /*00dc*/ 	.word	0x000000ff
        /*00e0*/ 	.word	0x00000048
        /*00e4*/ 	.short	0x0100
        /*00e6*/ 	.byte	0x08
	.zero		1


	//   ....[6]....
        /*00e8*/ 	.word	0x000002b0
        /*00ec*/ 	.word	0x000000ff
        /*00f0*/ 	.word	0x00000018
        /*00f4*/ 	.short	0x0100
        /*00f6*/ 	.byte	0x08
	.zero		1


	//   ....[7]....
        /*00f8*/ 	.word	0x000002c0
        /*00fc*/ 	.word	0x000000ff
        /*0100*/ 	.word	0x00000050
        /*0104*/ 	.short	0x0100
        /*0106*/ 	.byte	0x08
	.zero		1


	//   ....[8]....
        /*0108*/ 	.word	0x000002d0
        /*010c*/ 	.word	0x000000ff
        /*0110*/ 	.word	0x00000020
        /*0114*/ 	.short	0x0100
        /*0116*/ 	.byte	0x08
	.zero		1


	//   ....[9]....
        /*0118*/ 	.word	0x000002e0
        /*011c*/ 	.word	0x000000ff
        /*0120*/ 	.word	0x00000058
        /*0124*/ 	.short	0x0100
        /*0126*/ 	.byte	0x08
	.zero		1


	//   ....[10]....
        /*0128*/ 	.word	0x000002f0
        /*012c*/ 	.word	0x000000ff
        /*0130*/ 	.word	0x00000028
        /*0134*/ 	.short	0x0100
        /*0136*/ 	.byte	0x08
	.zero		1


	//   ....[11]....
        /*0138*/ 	.word	0x00000300
        /*013c*/ 	.word	0x000000ff
        /*0140*/ 	.word	0x00000060
        /*0144*/ 	.short	0x0100
        /*0146*/ 	.byte	0x08
	.zero		1


	//   ....[12]....
        /*0148*/ 	.word	0x00000310
        /*014c*/ 	.word	0x000000ff
        /*0150*/ 	.word	0x00000030
        /*0154*/ 	.short	0x0100
        /*0156*/ 	.byte	0x08
	.zero		1


	//   ....[13]....
        /*0158*/ 	.word	0x00000320
        /*015c*/ 	.word	0x000000ff
        /*0160*/ 	.word	0x00000068
        /*0164*/ 	.short	0x0100
        /*0166*/ 	.byte	0x08
	.zero		1


	//   ....[14]....
        /*0168*/ 	.word	0x00000790
        /*016c*/ 	.word	0x000000ff
        /*0170*/ 	.word	0x00000080
        /*0174*/ 	.short	0x0100
        /*0176*/ 	.byte	0x06
	.zero		1


	//   ....[15]....
        /*0178*/ 	.word	0x00000820
        /*017c*/ 	.word	0x000000ff
        /*0180*/ 	.word	0x00000088
        /*0184*/ 	.short	0x0100
        /*0186*/ 	.byte	0x06
	.zero		1


	//   ....[16]....
        /*0188*/ 	.word	0x00001790
        /*018c*/ 	.word	0x00000003
        /*0190*/ 	.word	0x00000000
        /*0194*/ 	.short	0x010a
        /*0196*/ 	.byte	0x3f
	.zero		1


	//   ....[17]....
        /*0198*/ 	.word	0x000017f0
        /*019c*/ 	.word	0x00000003
        /*01a0*/ 	.word	0x00000000
        /*01a4*/ 	.short	0x010a
        /*01a6*/ 	.byte	0x3f
	.zero		1


	//   ....[18]....
        /*01a8*/ 	.word	0x00001b70
        /*01ac*/ 	.word	0x00000005
        /*01b0*/ 	.word	0x00000000
        /*01b4*/ 	.short	0x010a
        /*01b6*/ 	.byte	0x3f
	.zero		1


	//   ....[19]....
        /*01b8*/ 	.word	0x00001bb0
        /*01bc*/ 	.word	0x00000005
        /*01c0*/ 	.word	0x00000000
        /*01c4*/ 	.short	0x010a
        /*01c6*/ 	.byte	0x3f
	.zero		1


	//   ....[20]....
        /*01c8*/ 	.word	0x00001e10
        /*01cc*/ 	.word	0x00000004
        /*01d0*/ 	.word	0x00000000
        /*01d4*/ 	.short	0x0101
        /*01d6*/ 	.byte	0x3f
	.zero		1


	//   ....[21]....
        /*01d8*/ 	.word	0x00002030
        /*01dc*/ 	.word	0x00000000
        /*01e0*/ 	.word	0x00000000
        /*01e4*/ 	.short	0x0101
        /*01e6*/ 	.byte	0x3f
	.zero		1


	//   ....[22]....
        /*01e8*/ 	.word	0x000064c0
        /*01ec*/ 	.word	0x00000016
        /*01f0*/ 	.word	0x00000038
        /*01f4*/ 	.short	0x010a
        /*01f6*/ 	.byte	0x3f
	.zero		1


	//   ....[23]....
        /*01f8*/ 	.word	0x000068b0
        /*01fc*/ 	.word	0x00000006
        /*0200*/ 	.word	0x00000088
        /*0204*/ 	.short	0x0101
        /*0206*/ 	.byte	0x3f
	.zero		1


	//   ....[24]....
        /*0208*/ 	.word	0x00006fa0
        /*020c*/ 	.word	0x00000007
        /*0210*/ 	.word	0x00000000
        /*0214*/ 	.short	0x010a
        /*0216*/ 	.byte	0x3f
	.zero		1


	//   ....[25]....
        /*0218*/ 	.word	0x00007020
        /*021c*/ 	.word	0x00000008
        /*0220*/ 	.word	0x00000000
        /*0224*/ 	.short	0x010a
        /*0226*/ 	.byte	0x3f
	.zero		1


	//   ....[26]....
        /*0228*/ 	.word	0x000070b0
        /*022c*/ 	.word	0x00000009
        /*0230*/ 	.word	0x00000000
        /*0234*/ 	.short	0x010a
        /*0236*/ 	.byte	0x3f
	.zero		1


	//   ....[27]....
        /*0238*/ 	.word	0x00007140
        /*023c*/ 	.word	0x00000008
        /*0240*/ 	.word	0x00000000
        /*0244*/ 	.short	0x010a
        /*0246*/ 	.byte	0x3f
	.zero		1


	//   ....[28]....
        /*0248*/ 	.word	0x000071d0
        /*024c*/ 	.word	0x00000009
        /*0250*/ 	.word	0x00000000
        /*0254*/ 	.short	0x010a
        /*0256*/ 	.byte	0x3f
	.zero		1


	//   ....[29]....
        /*0258*/ 	.word	0x00007260
        /*025c*/ 	.word	0x00000006
        /*0260*/ 	.word	0x00000000
        /*0264*/ 	.short	0x010a
        /*0266*/ 	.byte	0x3f
	.zero		1


	//   ....[30]....
        /*0268*/ 	.word	0x000072f0
        /*026c*/ 	.word	0x00000003
        /*0270*/ 	.word	0x00000000
        /*0274*/ 	.short	0x010a
        /*0276*/ 	.byte	0x3f
	.zero		1


	//   ....[31]....
        /*0278*/ 	.word	0x00007350
        /*027c*/ 	.word	0x00000003
        /*0280*/ 	.word	0x00000000
        /*0284*/ 	.short	0x010a
        /*0286*/ 	.byte	0x3f
	.zero		1


	//   ....[32]....
        /*0288*/ 	.word	0x000073a0
        /*028c*/ 	.word	0x00000005
        /*0290*/ 	.word	0x00000000
        /*0294*/ 	.short	0x010a
        /*0296*/ 	.byte	0x3f
	.zero		1


	//   ....[33]....
        /*0298*/ 	.word	0x00007470
        /*029c*/ 	.word	0x00000016
        /*02a0*/ 	.word	0x00000038
        /*02a4*/ 	.short	0x010a
        /*02a6*/ 	.byte	0x3f
	.zero		1


	//   ....[34]....
        /*02a8*/ 	.word	0x00007540
        /*02ac*/ 	.word	0x00000007
        /*02b0*/ 	.word	0x00000000
        /*02b4*/ 	.short	0x010a
        /*02b6*/ 	.byte	0x3f
	.zero		1


	//   ....[35]....
        /*02b8*/ 	.word	0x00007590
        /*02bc*/ 	.word	0x00000008
        /*02c0*/ 	.word	0x00000000
        /*02c4*/ 	.short	0x010a
        /*02c6*/ 	.byte	0x3f
	.zero		1


	//   ....[36]....
        /*02c8*/ 	.word	0x000075e0
        /*02cc*/ 	.word	0x00000009
        /*02d0*/ 	.word	0x00000000
        /*02d4*/ 	.short	0x010a
        /*02d6*/ 	.byte	0x3f
	.zero		1


	//   ....[37]....
        /*02d8*/ 	.word	0x00007630
        /*02dc*/ 	.word	0x00000008
        /*02e0*/ 	.word	0x00000000
        /*02e4*/ 	.short	0x010a
        /*02e6*/ 	.byte	0x3f
	.zero		1


	//   ....[38]....
        /*02e8*/ 	.word	0x00007680
        /*02ec*/ 	.word	0x00000009
        /*02f0*/ 	.word	0x00000000
        /*02f4*/ 	.short	0x010a
        /*02f6*/ 	.byte	0x3f
	.zero		1


	//   ....[39]....
        /*02f8*/ 	.word	0x000076d0
        /*02fc*/ 	.word	0x00000006
        /*0300*/ 	.word	0x00000000
        /*0304*/ 	.short	0x010a
        /*0306*/ 	.byte	0x3f
	.zero		1


	//----- nvinfo : EIATTR_NUM_MBARRIERS
	.align		4
.L_35:
        /*0308*/ 	.byte	0x03, 0x38
        /*030a*/ 	.short	0x0010


	//----- nvinfo : EIATTR_EXIT_INSTR_OFFSETS
	.align		4
        /*030c*/ 	.byte	0x04, 0x1c
        /*030e*/ 	.short	(.L_37 - .L_36)


	//   ....[0]....
.L_36:
        /*0310*/ 	.word	0x00000a50


	//   ....[1]....
        /*0314*/ 	.word	0x00001270


	//   ....[2]....
        /*0318*/ 	.word	0x00005b00


	//   ....[3]....
        /*031c*/ 	.word	0x00006060


	//   ....[4]....
        /*0320*/ 	.word	0x00007340


	//----- nvinfo : EIATTR_MAX_THREADS
	.align		4
.L_37:
        /*0324*/ 	.byte	0x04, 0x05
        /*0326*/ 	.short	(.L_39 - .L_38)
.L_38:
        /*0328*/ 	.word	0x00000180
        /*032c*/ 	.word	0x00000001
        /*0330*/ 	.word	0x00000001


	//----- nvinfo : EIATTR_CRS_STACK_SIZE
	.align		4
.L_39:
        /*0334*/ 	.byte	0x04, 0x1e
        /*0336*/ 	.short	(.L_41 - .L_40)
.L_40:
        /*0338*/ 	.word	0x00000000


	//----- nvinfo : EIATTR_CBANK_PARAM_SIZE
	.align		4
.L_41:
        /*033c*/ 	.byte	0x03, 0x19
        /*033e*/ 	.short	0x0470


	//----- nvinfo : EIATTR_PARAM_CBANK
	.align		4
        /*0340*/ 	.byte	0x04, 0x0a
        /*0342*/ 	.short	(.L_43 - .L_42)
	.align		4
.L_42:
        /*0344*/ 	.word	index@(.nv.constant0._ZN7cutlass13device_kernelINS_4gemm6kernel13GemmUniversalIN4cute5tupleIJiiiiEEENS1_10collective13CollectiveMmaINS1_34MainloopSm90TmaGmmaWarpSpecializedILi7ENS5_IJNS4_1CILi4EEENSA_ILi2EEENSA_ILi1EEEEEENS1_35KernelTmaWarpSpecializedCooperativeEEENS5_IJNSA_ILi128EEESH_SH_EEEaNS5_IJlSD_lEEEaSJ_NS4_8TiledMMAINS4_8MMA_AtomIJNS4_4SM904GMMA27MMA_64x128x32_S32S8S8_SS_TNEEEENS4_6LayoutINS5_IJSC_SD_SD_EEENS5_IJSD_NSA_ILi0EEESS_EEEEENS5_IJNS4_10UnderscoreESV_SV_EEEEENS4_23SM90_TMA_LOAD_MULTICASTENS4_14ComposedLayoutINS4_7SwizzleILi3ELi4ELi3EEENS4_18smem_ptr_flag_bitsILi8EEENSQ_INS5_IJNSA_ILi8EEESH_EEENS5_IJSH_SD_EEEEEEEvNS4_8identityESY_S18_vS19_EENS_8epilogue10collective6detail29Sm90TmaWarpSpecializedAdapterINS1C_15DefaultEpilogueIaSJ_SJ_NS1B_6thread17LinearCombinationIaLi1EiiLNS1G_9ScaleType4KindE0ELNS_15FloatRoundStyleE2EaEENS1_15EpilogueDefaultEEEEEvvEEEEvNT_6ParamsE)
        /*0348*/ 	.short	0x0210
        /*034a*/ 	.short	0x0470


	//----- nvinfo : EIATTR_SW_WAR
	.align		4
.L_43:
        /*034c*/ 	.byte	0x04, 0x36
        /*034e*/ 	.short	(.L_45 - .L_44)
.L_44:
        /*0350*/ 	.word	0x00000008
.L_45:


//--------------------- .nv.callgraph             --------------------------
	.section	.nv.callgraph,"",@"SHT_CUDA_CALLGRAPH"
	.align	4
	.sectionentsize	8
	.align		4
        /*0000*/ 	.word	0x00000000
	.align		4
        /*0004*/ 	.word	0xffffffff
	.align		4
        /*0008*/ 	.word	index@(_ZN7cutlass13device_kernelINS_4gemm6kernel13GemmUniversalIN4cute5tupleIJiiiiEEENS1_10collective13CollectiveMmaINS1_34MainloopSm90TmaGmmaWarpSpecializedILi7ENS5_IJNS4_1CILi4EEENSA_ILi2EEENSA_ILi1EEEEEENS1_35KernelTmaWarpSpecializedCooperativeEEENS5_IJNSA_ILi128EEESH_SH_EEEaNS5_IJlSD_lEEEaSJ_NS4_8TiledMMAINS4_8MMA_AtomIJNS4_4SM904GMMA27MMA_64x128x32_S32S8S8_SS_TNEEEENS4_6LayoutINS5_IJSC_SD_SD_EEENS5_IJSD_NSA_ILi0EEESS_EEEEENS5_IJNS4_10UnderscoreESV_SV_EEEEENS4_23SM90_TMA_LOAD_MULTICASTENS4_14ComposedLayoutINS4_7SwizzleILi3ELi4ELi3EEENS4_18smem_ptr_flag_bitsILi8EEENSQ_INS5_IJNSA_ILi8EEESH_EEENS5_IJSH_SD_EEEEEEEvNS4_8identityESY_S18_vS19_EENS_8epilogue10collective6detail29Sm90TmaWarpSpecializedAdapterINS1C_15DefaultEpilogueIaSJ_SJ_NS1B_6thread17LinearCombinationIaLi1EiiLNS1G_9ScaleType4KindE0ELNS_15FloatRoundStyleE2EaEENS1_15EpilogueDefaultEEEEEvvEEEEvNT_6ParamsE)
	.align		4
        /*000c*/ 	.word	index@(__assertfail)
	.align		4
        /*0010*/ 	.word	0x00000000
	.align		4
        /*0014*/ 	.word	0xfffffffe
	.align		4
        /*0018*/ 	.word	0x00000000
	.align		4
        /*001c*/ 	.word	0xfffffffd
	.align		4
        /*0020*/ 	.word	0x00000000
	.align		4
        /*0024*/ 	.word	0xfffffffc


//--------------------- .nv.constant4             --------------------------
	.section	.nv.constant4,"a",@progbits
	.align	8
	.align		8
.nv.constant4:
        /*0000*/ 	.dword	__assertfail
	.align		8
        /*0008*/ 	.dword	__unnamed_1
	.align		8
        /*0010*/ 	.dword	_ZN40_INTERNAL_a95e43d7_4_k_cu_23ec3b12_268724cuda3std3__45__cpo5beginE
	.align		8
        /*0018*/ 	.dword	_ZN40_INTERNAL_a95e43d7_4_k_cu_23ec3b12_268724cuda3std3__45__cpo3endE
	.align		8
        /*0020*/ 	.dword	_ZN40_INTERNAL_a95e43d7_4_k_cu_23ec3b12_268724cuda3std3__45__cpo6cbeginE
	.align		8
        /*0028*/ 	.dword	_ZN40_INTERNAL_a95e43d7_4_k_cu_23ec3b12_268724cuda3std3__45__cpo4cendE
	.align		8
        /*0030*/ 	.dword	_ZN40_INTERNAL_a95e43d7_4_k_cu_23ec3b12_268724cuda3std3__442_GLOBAL__N__a95e43d7_4_k_cu_23ec3b12_268726ignoreE
	.align		8
        /*0038*/ 	.dword	_ZN40_INTERNAL_a95e43d7_4_k_cu_23ec3b12_268724cuda3std3__419piecewise_constructE
	.align		8
        /*0040*/ 	.dword	_ZN40_INTERNAL_a95e43d7_4_k_cu_23ec3b12_268724cuda3std3__48in_placeE
	.align		8
        /*0048*/ 	.dword	_ZN40_INTERNAL_a95e43d7_4_k_cu_23ec3b12_268724cuda3std6ranges3__45__cpo4swapE
	.align		8
        /*0050*/ 	.dword	_ZN40_INTERNAL_a95e43d7_4_k_cu_23ec3b12_268724cuda3std6ranges3__45__cpo9iter_moveE
	.align		8
        /*0058*/ 	.dword	_ZN40_INTERNAL_a95e43d7_4_k_cu_23ec3b12_268724cute7productE
	.align		8
        /*0060*/ 	.dword	_ZN40_INTERNAL_a95e43d7_4_k_cu_23ec3b12_268724cute1_E
	.align		8
        /*0068*/ 	.dword	$str$22
	.align		8
        /*0070*/ 	.dword	$str$23


//--------------------- .text._ZN7cutlass13device_kernelINS_4gemm6kernel13GemmUniversalIN4cute5tupleIJiiiiEEENS1_10collective13CollectiveMmaINS1_34MainloopSm90TmaGmmaWarpSpecializedILi7ENS5_IJNS4_1CILi4EEENSA_ILi2EEENSA_ILi1EEEEEENS1_35KernelTmaWarpSpecializedCooperativeEEENS5_IJNSA_ILi128EEESH_SH_EEEaNS5_IJlSD_lEEEaSJ_NS4_8TiledMMAINS4_8MMA_AtomIJNS4_4SM904GMMA27MMA_64x128x32_S32S8S8_SS_TNEEEENS4_6LayoutINS5_IJSC_SD_SD_EEENS5_IJSD_NSA_ILi0EEESS_EEEEENS5_IJNS4_10UnderscoreESV_SV_EEEEENS4_23SM90_TMA_LOAD_MULTICASTENS4_14ComposedLayoutINS4_7SwizzleILi3ELi4ELi3EEENS4_18smem_ptr_flag_bitsILi8EEENSQ_INS5_IJNSA_ILi8EEESH_EEENS5_IJSH_SD_EEEEEEEvNS4_8identityESY_S18_vS19_EENS_8epilogue10collective6detail29Sm90TmaWarpSpecializedAdapterINS1C_15DefaultEpilogueIaSJ_SJ_NS1B_6thread17LinearCombinationIaLi1EiiLNS1G_9ScaleType4KindE0ELNS_15FloatRoundStyleE2EaEENS1_15EpilogueDefaultEEEEEvvEEEEvNT_6ParamsE --------------------------
	.section	.text._ZN7cutlass13device_kernelINS_4gemm6kernel13GemmUniversalIN4cute5tupleIJiiiiEEENS1_10collective13CollectiveMmaINS1_34MainloopSm90TmaGmmaWarpSpecializedILi7ENS5_IJNS4_1CILi4EEENSA_ILi2EEENSA_ILi1EEEEEENS1_35KernelTmaWarpSpecializedCooperativeEEENS5_IJNSA_ILi128EEESH_SH_EEEaNS5_IJlSD_lEEEaSJ_NS4_8TiledMMAINS4_8MMA_AtomIJNS4_4SM904GMMA27MMA_64x128x32_S32S8S8_SS_TNEEEENS4_6LayoutINS5_IJSC_SD_SD_EEENS5_IJSD_NSA_ILi0EEESS_EEEEENS5_IJNS4_10UnderscoreESV_SV_EEEEENS4_23SM90_TMA_LOAD_MULTICASTENS4_14ComposedLayoutINS4_7SwizzleILi3ELi4ELi3EEENS4_18smem_ptr_flag_bitsILi8EEENSQ_INS5_IJNSA_ILi8EEESH_EEENS5_IJSH_SD_EEEEEEEvNS4_8identityESY_S18_vS19_EENS_8epilogue10collective6detail29Sm90TmaWarpSpecializedAdapterINS1C_15DefaultEpilogueIaSJ_SJ_NS1B_6thread17LinearCombinationIaLi1EiiLNS1G_9ScaleType4KindE0ELNS_15FloatRoundStyleE2EaEENS1_15EpilogueDefaultEEEEEvvEEEEvNT_6ParamsE,"ax",@progbits
	.align	128
.text._ZN7cutlass13device_kernelINS_4gemm6kernel13GemmUniversalIN4cute5tupleIJiiiiEEENS1_10collective13CollectiveMmaINS1_34MainloopSm90TmaGmmaWarpSpecializedILi7ENS5_IJNS4_1CILi4EEENSA_ILi2EEENSA_ILi1EEEEEENS1_35KernelTmaWarpSpecializedCooperativeEEENS5_IJNSA_ILi128EEESH_SH_EEEaNS5_IJlSD_lEEEaSJ_NS4_8TiledMMAINS4_8MMA_AtomIJNS4_4SM904GMMA27MMA_64x128x32_S32S8S8_SS_TNEEEENS4_6LayoutINS5_IJSC_SD_SD_EEENS5_IJSD_NSA_ILi0EEESS_EEEEENS5_IJNS4_10UnderscoreESV_SV_EEEEENS4_23SM90_TMA_LOAD_MULTICASTENS4_14ComposedLayoutINS4_7SwizzleILi3ELi4ELi3EEENS4_18smem_ptr_flag_bitsILi8EEENSQ_INS5_IJNSA_ILi8EEESH_EEENS5_IJSH_SD_EEEEEEEvNS4_8identityESY_S18_vS19_EENS_8epilogue10collective6detail29Sm90TmaWarpSpecializedAdapterINS1C_15DefaultEpilogueIaSJ_SJ_NS1B_6thread17LinearCombinationIaLi1EiiLNS1G_9ScaleType4KindE0ELNS_15FloatRoundStyleE2EaEENS1_15EpilogueDefaultEEEEEvvEEEEvNT_6ParamsE:
        .type           _ZN7cutlass13device_kernelINS_4gemm6kernel13GemmUniversalIN4cute5tupleIJiiiiEEENS1_10collective13CollectiveMmaINS1_34MainloopSm90TmaGmmaWarpSpecializedILi7ENS5_IJNS4_1CILi4EEENSA_ILi2EEENSA_ILi1EEEEEENS1_35KernelTmaWarpSpecializedCooperativeEEENS5_IJNSA_ILi128EEESH_SH_EEEaNS5_IJlSD_lEEEaSJ_NS4_8TiledMMAINS4_8MMA_AtomIJNS4_4SM904GMMA27MMA_64x128x32_S32S8S8_SS_TNEEEENS4_6LayoutINS5_IJSC_SD_SD_EEENS5_IJSD_NSA_ILi0EEESS_EEEEENS5_IJNS4_10UnderscoreESV_SV_EEEEENS4_23SM90_TMA_LOAD_MULTICASTENS4_14ComposedLayoutINS4_7SwizzleILi3ELi4ELi3EEENS4_18smem_ptr_flag_bitsILi8EEENSQ_INS5_IJNSA_ILi8EEESH_EEENS5_IJSH_SD_EEEEEEEvNS4_8identityESY_S18_vS19_EENS_8epilogue10collective6detail29Sm90TmaWarpSpecializedAdapterINS1C_15DefaultEpilogueIaSJ_SJ_NS1B_6thread17LinearCombinationIaLi1EiiLNS1G_9ScaleType4KindE0ELNS_15FloatRoundStyleE2EaEENS1_15EpilogueDefaultEEEEEvvEEEEvNT_6ParamsE,@function
        .size           _ZN7cutlass13device_kernelINS_4gemm6kernel13GemmUniversalIN4cute5tupleIJiiiiEEENS1_10collective13CollectiveMmaINS1_34MainloopSm90TmaGmmaWarpSpecializedILi7ENS5_IJNS4_1CILi4EEENSA_ILi2EEENSA_ILi1EEEEEENS1_35KernelTmaWarpSpecializedCooperativeEEENS5_IJNSA_ILi128EEESH_SH_EEEaNS5_IJlSD_lEEEaSJ_NS4_8TiledMMAINS4_8MMA_AtomIJNS4_4SM904GMMA27MMA_64x128x32_S32S8S8_SS_TNEEEENS4_6LayoutINS5_IJSC_SD_SD_EEENS5_IJSD_NSA_ILi0EEESS_EEEEENS5_IJNS4_10UnderscoreESV_SV_EEEEENS4_23SM90_TMA_LOAD_MULTICASTENS4_14ComposedLayoutINS4_7SwizzleILi3ELi4ELi3EEENS4_18smem_ptr_flag_bitsILi8EEENSQ_INS5_IJNSA_ILi8EEESH_EEENS5_IJSH_SD_EEEEEEEvNS4_8identityESY_S18_vS19_EENS_8epilogue10collective6detail29Sm90TmaWarpSpecializedAdapterINS1C_15DefaultEpilogueIaSJ_SJ_NS1B_6thread17LinearCombinationIaLi1EiiLNS1G_9ScaleType4KindE0ELNS_15FloatRoundStyleE2EaEENS1_15EpilogueDefaultEEEEEvvEEEEvNT_6ParamsE,(.L_x_209 - _ZN7cutlass13device_kernelINS_4gemm6kernel13GemmUniversalIN4cute5tupleIJiiiiEEENS1_10collective13CollectiveMmaINS1_34MainloopSm90TmaGmmaWarpSpecializedILi7ENS5_IJNS4_1CILi4EEENSA_ILi2EEENSA_ILi1EEEEEENS1_35KernelTmaWarpSpecializedCooperativeEEENS5_IJNSA_ILi128EEESH_SH_EEEaNS5_IJlSD_lEEEaSJ_NS4_8TiledMMAINS4_8MMA_AtomIJNS4_4SM904GMMA27MMA_64x128x32_S32S8S8_SS_TNEEEENS4_6LayoutINS5_IJSC_SD_SD_EEENS5_IJSD_NSA_ILi0EEESS_EEEEENS5_IJNS4_10UnderscoreESV_SV_EEEEENS4_23SM90_TMA_LOAD_MULTICASTENS4_14ComposedLayoutINS4_7SwizzleILi3ELi4ELi3EEENS4_18smem_ptr_flag_bitsILi8EEENSQ_INS5_IJNSA_ILi8EEESH_EEENS5_IJSH_SD_EEEEEEEvNS4_8identityESY_S18_vS19_EENS_8epilogue10collective6detail29Sm90TmaWarpSpecializedAdapterINS1C_15DefaultEpilogueIaSJ_SJ_NS1B_6thread17LinearCombinationIaLi1EiiLNS1G_9ScaleType4KindE0ELNS_15FloatRoundStyleE2EaEENS1_15EpilogueDefaultEEEEEvvEEEEvNT_6ParamsE)
        .other          _ZN7cutlass13device_kernelINS_4gemm6kernel13GemmUniversalIN4cute5tupleIJiiiiEEENS1_10collective13CollectiveMmaINS1_34MainloopSm90TmaGmmaWarpSpecializedILi7ENS5_IJNS4_1CILi4EEENSA_ILi2EEENSA_ILi1EEEEEENS1_35KernelTmaWarpSpecializedCooperativeEEENS5_IJNSA_ILi128EEESH_SH_EEEaNS5_IJlSD_lEEEaSJ_NS4_8TiledMMAINS4_8MMA_AtomIJNS4_4SM904GMMA27MMA_64x128x32_S32S8S8_SS_TNEEEENS4_6LayoutINS5_IJSC_SD_SD_EEENS5_IJSD_NSA_ILi0EEESS_EEEEENS5_IJNS4_10UnderscoreESV_SV_EEEEENS4_23SM90_TMA_LOAD_MULTICASTENS4_14ComposedLayoutINS4_7SwizzleILi3ELi4ELi3EEENS4_18smem_ptr_flag_bitsILi8EEENSQ_INS5_IJNSA_ILi8EEESH_EEENS5_IJSH_SD_EEEEEEEvNS4_8identityESY_S18_vS19_EENS_8epilogue10collective6detail29Sm90TmaWarpSpecializedAdapterINS1C_15DefaultEpilogueIaSJ_SJ_NS1B_6thread17LinearCombinationIaLi1EiiLNS1G_9ScaleType4KindE0ELNS_15FloatRoundStyleE2EaEENS1_15EpilogueDefaultEEEEEvvEEEEvNT_6ParamsE,@"STO_CUDA_ENTRY STV_DEFAULT"
_ZN7cutlass13device_kernelINS_4gemm6kernel13GemmUniversalIN4cute5tupleIJiiiiEEENS1_10collective13CollectiveMmaINS1_34MainloopSm90TmaGmmaWarpSpecializedILi7ENS5_IJNS4_1CILi4EEENSA_ILi2EEENSA_ILi1EEEEEENS1_35KernelTmaWarpSpecializedCooperativeEEENS5_IJNSA_ILi128EEESH_SH_EEEaNS5_IJlSD_lEEEaSJ_NS4_8TiledMMAINS4_8MMA_AtomIJNS4_4SM904GMMA27MMA_64x128x32_S32S8S8_SS_TNEEEENS4_6LayoutINS5_IJSC_SD_SD_EEENS5_IJSD_NSA_ILi0EEESS_EEEEENS5_IJNS4_10UnderscoreESV_SV_EEEEENS4_23SM90_TMA_LOAD_MULTICASTENS4_14ComposedLayoutINS4_7SwizzleILi3ELi4ELi3EEENS4_18smem_ptr_flag_bitsILi8EEENSQ_INS5_IJNSA_ILi8EEESH_EEENS5_IJSH_SD_EEEEEEEvNS4_8identityESY_S18_vS19_EENS_8epilogue10collective6detail29Sm90TmaWarpSpecializedAdapterINS1C_15DefaultEpilogueIaSJ_SJ_NS1B_6thread17LinearCombinationIaLi1EiiLNS1G_9ScaleType4KindE0ELNS_15FloatRoundStyleE2EaEENS1_15EpilogueDefaultEEEEEvvEEEEvNT_6ParamsE:
[----:B------:R-:W0:Y:S01]  /*0000*/  LDC R1, c[0x0][0x28] ;  /* 0x00000a00ff017b82 */ /* 0x000e220000000800 */
[----:B------:R-:W1:Y:S01]  /*0010*/  S2R R94, SR_TID.X ;  /* 0x00000000005e7919 */ /* 0x000e620000002100 */
[----:B------:R-:W-:Y:S01]  /*0020*/  ELECT P0, URZ, PT ;  /* 0x00000000003f782f */ /* 0x000fe20003800000 */
[----:B------:R-:W-:Y:S01]  /*0030*/  BSSY B0, `(.L_x_0) ;  /* 0x000000f000007945 */ /* 0x000fe20003800000 */
[--C-:B-1----:R-:W-:Y:S02]  /*0040*/  SHF.R.U32.HI R0, RZ, 0x5, R94.reuse ;  /* 0x00000005ff007819 */ /* 0x102fe4000001165e */
[----:B------:R-:W-:-:S03]  /*0050*/  SHF.R.U32.HI R8, RZ, 0x7, R94 ;  /* 0x00000007ff087819 */ /* 0x000fc6000001165e */
[----:B------:R-:W1:Y:S04]  /*0060*/  SHFL.IDX PT, R3, R0, RZ, 0x1f ;  /* 0x00001fff00037589 */ /* 0x000e6800000e0000 */
[----:B------:R2:W3:Y:S01]  /*0070*/  SHFL.IDX PT, R2, R8, RZ, 0x1f ;  /* 0x00001fff08027589 */ /* 0x0004e200000e0000 */
[----:B-1----:R-:W-:-:S13]  /*0080*/  ISETP.NE.OR P0, PT, R3, RZ, !P0 ;  /* 0x000000ff0300720c */ /* 0x002fda0004705670 */
[----:B0-23--:R-:W-:Y:S05]  /*0090*/  @P0 BRA `(.L_x_1) ;  /* 0x0000000000200947 */ /* 0x00dfea0003800000 */
[----:B------:R-:W-:Y:S02]  /*00a0*/  ULDC.64 UR4, c[0x0][0x198] ;  /* 0x0000660000047ab9 */ /* 0x000fe40000000a00 */
[----:B------:R-:W-:Y:S02]  /*00b0*/  UIADD3 UR6, UP0, UR4, 0xf0, URZ ;  /* 0x000000f004067890 */ /* 0x000fe4000ff1e03f */
[----:B------:R-:W-:Y:S02]  /*00c0*/  UIADD3 UR4, UP1, UR4, 0x1f0, URZ ;  /* 0x000001f004047890 */ /* 0x000fe4000ff3e03f */
[----:B------:R-:W-:Y:S02]  /*00d0*/  UIADD3.X UR7, URZ, UR5, URZ, UP0, !UPT ;  /* 0x000000053f077290 */ /* 0x000fe400087fe43f */
[----:B------:R-:W-:-:S07]  /*00e0*/  UIADD3.X UR5, URZ, UR5, URZ, UP1, !UPT ;  /* 0x000000053f057290 */ /* 0x000fce0008ffe43f */
[----:B------:R0:W-:Y:S02]  /*00f0*/  UTMACCTL.PF [UR6] ;  /* 0x00000000060079b9 */ /* 0x0001e40008040000 */
[----:B------:R0:W-:Y:S02]  /*0100*/  UTMACCTL.PF [UR4] ;  /* 0x00000000040079b9 */ /* 0x0001e40008040000 */
[----:B0-----:R-:W-:Y:S01]  /*0110*/  NOP ;  /* 0x0000000000007918 */ /* 0x001fe20000000000 */
.L_x_1:
[----:B------:R-:W-:Y:S05]  /*0120*/  BSYNC B0 ;  /* 0x0000000000007941 */ /* 0x000fea0003800000 */
.L_x_0:
[----:B------:R-:W0:Y:S01]  /*0130*/  SHFL.IDX PT, R5, R0, RZ, 0x1f ;  /* 0x00001fff00057589 */ /* 0x000e2200000e0000 */
[----:B------:R-:W-:-:S04]  /*0140*/  SHF.R.S32.HI R7, RZ, 0x1f, R94 ;  /* 0x0000001fff077819 */ /* 0x000fc8000001145e */
[----:B------:R-:W-:Y:S02]  /*0150*/  LEA.HI R7, R7, R94, RZ, 0x7 ;  /* 0x0000005e07077211 */ /* 0x000fe400078f38ff */
[----:B0-----:R-:W-:-:S13]  /*0160*/  ISETP.NE.AND P0, PT, R5, RZ, PT ;  /* 0x000000ff0500720c */ /* 0x001fda0003f05270 */
[----:B------:R-:W-:Y:S05]  /*0170*/  @P0 BRA `(.L_x_2) ;  /* 0x0000000000700947 */ /* 0x000fea0003800000 */
[----:B------:R-:W0:Y:S01]  /*0180*/  S2UR UR8, SR_CgaCtaId ;  /* 0x00000000000879c3 */ /* 0x000e220000008800 */
[----:B------:R-:W-:Y:S01]  /*0190*/  UMOV UR4, 0x400 ;  /* 0x0000040000047882 */ /* 0x000fe20000000000 */
[----:B------:R-:W-:Y:S01]  /*01a0*/  UMOV UR5, 0x1 ;  /* 0x0000000100057882 */ /* 0x000fe20000000000 */
[----:B------:R-:W-:Y:S01]  /*01b0*/  UMOV UR6, 0xa ;  /* 0x0000000a00067882 */ /* 0x000fe20000000000 */
[----:B------:R-:W-:Y:S01]  /*01c0*/  ELECT P0, URZ, PT ;  /* 0x00000000003f782f */ /* 0x000fe20003800000 */
[----:B------:R-:W-:-:S04]  /*01d0*/  UIADD3 UR6, -UR6, 0x100000, URZ ;  /* 0x0010000006067890 */ /* 0x000fc8000fffe13f */
[----:B------:R-:W-:Y:S02]  /*01e0*/  USHF.L.U32 UR7, UR6, 0xb, URZ ;  /* 0x0000000b06077899 */ /* 0x000fe4000800063f */
[----:B------:R-:W-:Y:S02]  /*01f0*/  USHF.L.U32 UR6, UR6, 0x1, URZ ;  /* 0x0000000106067899 */ /* 0x000fe4000800063f */
[----:B0-----:R-:W-:Y:S02]  /*0200*/  ULEA UR8, UR8, UR4, 0x18 ;  /* 0x0000000408087291 */ /* 0x001fe4000f8ec03f */
[----:B------:R-:W-:-:S04]  /*0210*/  UIADD3 UR4, -UR5, 0x100000, URZ ;  /* 0x0010000005047890 */ /* 0x000fc8000fffe13f */
[----:B------:R-:W-:Y:S02]  /*0220*/  USHF.L.U32 UR5, UR4, 0xb, URZ ;  /* 0x0000000b04057899 */ /* 0x000fe4000800063f */
[----:B------:R-:W-:Y:S01]  /*0230*/  USHF.L.U32 UR4, UR4, 0x1, URZ ;  /* 0x0000000104047899 */ /* 0x000fe2000800063f */
[----:B------:R-:W0:Y:S11]  /*0240*/  FENCE.VIEW.ASYNC.S ;  /* 0x00000000000073c6 */ /* 0x000e360000000000 */
[----:B0-----:R0:W1:Y:S01]  /*0250*/  SYNCS.EXCH.64 URZ, [UR8], UR4 ;  /* 0x00000004083f75b2 */ /* 0x0010620008000100 */
[----:B------:R0:W2:Y:S01]  /*0260*/  SYNCS.EXCH.64 URZ, [UR8+0x38], UR6 ;  /* 0x00003806083f75b2 */ /* 0x0000a20008000100 */
[----:B------:R0:W3:Y:S01]  /*0270*/  SYNCS.EXCH.64 URZ, [UR8+0x8], UR4 ;  /* 0x00000804083f75b2 */ /* 0x0000e20008000100 */
[----:B------:R0:W4:Y:S01]  /*0280*/  SYNCS.EXCH.64 URZ, [UR8+0x40], UR6 ;  /* 0x00004006083f75b2 */ /* 0x0001220008000100 */
[----:B------:R0:W0:Y:S01]  /*0290*/  SYNCS.EXCH.64 URZ, [UR8+0x10], UR4 ;  /* 0x00001004083f75b2 */ /* 0x0000220008000100 */
        /* <DEDUP_REMOVED lines=9> */
[----:B------:R-:W-:Y:S01]  /*0330*/  NOP ;  /* 0x0000000000007918 */ /* 0x000fe20000000000 */
.L_x_2:
[----:B0-----:R-:W0:Y:S01]  /*0340*/  S2UR UR8, SR_CTAID.X ;  /* 0x00000000000879c3 */ /* 0x001e220000002500 */
[----:B------:R-:W-:Y:S01]  /*0350*/  LOP3.LUT R7, R7, 0xffffff80, RZ, 0xc0, !PT ;  /* 0xffffff8007077812 */ /* 0x000fe200078ec0ff */
[----:B------:R-:W5:Y:S01]  /*0360*/  SHFL.IDX PT, R0, R0, RZ, 0x1f ;  /* 0x00001fff00007589 */ /* 0x000f6200000e0000 */
[----:B------:R-:W-:Y:S01]  /*0370*/  SHF.R.S32.HI R10, RZ, 0x1f, R5 ;  /* 0x0000001fff0a7819 */ /* 0x000fe20000011405 */
[----:B------:R-:W-:Y:S01]  /*0380*/  ULDC UR4, c[0x0][0x150] ;  /* 0x0000540000047ab9 */ /* 0x000fe20000000800 */
[----:B------:R-:W-:Y:S01]  /*0390*/  ELECT P0, URZ, PT ;  /* 0x00000000003f782f */ /* 0x000fe20003800000 */
[----:B------:R-:W-:Y:S01]  /*03a0*/  IMAD.IADD R9, R94, 0x1, -R7 ;  /* 0x000000015e097824 */ /* 0x000fe200078e0a07 */
[----:B------:R-:W-:Y:S01]  /*03b0*/  LEA.HI R10, R10, R5, RZ, 0x2 ;  /* 0x000000050a0a7211 */ /* 0x000fe200078f10ff */
[----:B------:R-:W1:Y:S01]  /*03c0*/  LDC R12, c[0x0][0x144] ;  /* 0x00005100ff0c7b82 */ /* 0x000e620000000800 */
[----:B------:R-:W-:Y:S01]  /*03d0*/  NOP ;  /* 0x0000000000007918 */ /* 0x000fe20000000000 */
[----:B------:R-:W-:Y:S01]  /*03e0*/  NOP ;  /* 0x0000000000007918 */ /* 0x000fe20000000000 */
[----:B------:R-:W-:Y:S01]  /*03f0*/  SHF.R.S32.HI R4, RZ, 0x1f, R9 ;  /* 0x0000001fff047819 */ /* 0x000fe20000011409 */
[----:B------:R-:W-:Y:S01]  /*0400*/  IMAD.MOV.U32 R22, RZ, RZ, 0x1 ;  /* 0x00000001ff167424 */ /* 0x000fe200078e00ff */
[----:B------:R-:W-:-:S02]  /*0410*/  LOP3.LUT R10, R10, 0x3ffffffc, RZ, 0xc0, !PT ;  /* 0x3ffffffc0a0a7812 */ /* 0x000fc400078ec0ff */
[----:B------:R-:W-:Y:S01]  /*0420*/  LEA.HI R4, R4, R9, RZ, 0x3 ;  /* 0x0000000904047211 */ /* 0x000fe200078f18ff */
[----:B------:R-:W2:Y:S01]  /*0430*/  LDC R13, c[0x0][0x140] ;  /* 0x00005000ff0d7b82 */ /* 0x000ea20000000800 */
[----:B------:R-:W-:Y:S01]  /*0440*/  ISETP.NE.AND P3, PT, R2, RZ, PT ;  /* 0x000000ff0200720c */ /* 0x000fe20003f65270 */
[----:B------:R-:W-:Y:S01]  /*0450*/  IMAD.IADD R10, R5, 0x1, -R10 ;  /* 0x00000001050a7824 */ /* 0x000fe200078e0a0a */
[--C-:B------:R-:W-:Y:S02]  /*0460*/  SHF.R.S32.HI R6, RZ, 0x3, R4.reuse ;  /* 0x00000003ff067819 */ /* 0x100fe40000011404 */
[----:B------:R-:W-:Y:S02]  /*0470*/  SHF.R.S32.HI R7, RZ, 0x1f, R4 ;  /* 0x0000001fff077819 */ /* 0x000fe40000011404 */
[----:B------:R-:W3:Y:S01]  /*0480*/  S2R R4, SR_CTAID.Y ;  /* 0x0000000000047919 */ /* 0x000ee20000002600 */
[----:B0-----:R-:W-:Y:S02]  /*0490*/  I2FP.F32.U32 R11, UR8 ;  /* 0x00000008000b7c45 */ /* 0x001fe40008201000 */
[----:B------:R-:W-:-:S02]  /*04a0*/  LEA.HI R7, R7, R6, RZ, 0x2 ;  /* 0x0000000607077211 */ /* 0x000fc400078f10ff */
[----:B-----5:R-:W-:Y:S01]  /*04b0*/  ISETP.NE.OR P0, PT, R0, RZ, !P0 ;  /* 0x000000ff0000720c */ /* 0x020fe20004705670 */
[----:B------:R-:W-:Y:S01]  /*04c0*/  FMUL R11, R11, UR4 ;  /* 0x000000040b0b7c20 */ /* 0x000fe20008400000 */
[----:B------:R-:W-:Y:S01]  /*04d0*/  LOP3.LUT R7, R7, 0xfffffffc, RZ, 0xc0, !PT ;  /* 0xfffffffc07077812 */ /* 0x000fe200078ec0ff */
[----:B------:R-:W-:Y:S01]  /*04e0*/  ULDC UR4, c[0x0][0x154] ;  /* 0x0000550000047ab9 */ /* 0x000fe20000000800 */
[----:B------:R-:W-:-:S03]  /*04f0*/  SHF.R.S32.HI R0, RZ, 0x1f, R3 ;  /* 0x0000001fff007819 */ /* 0x000fc60000011403 */
[----:B------:R-:W0:Y:S01]  /*0500*/  F2I.U32.TRUNC.NTZ R11, R11 ;  /* 0x0000000b000b7305 */ /* 0x000e22000020f000 */
[----:B------:R-:W-:Y:S01]  /*0510*/  IMAD.IADD R7, R6, 0x1, -R7 ;  /* 0x0000000106077824 */ /* 0x000fe200078e0a07 */
[----:B------:R-:W-:-:S03]  /*0520*/  LEA.HI R0, R0, R3, RZ, 0x2 ;  /* 0x0000000300007211 */ /* 0x000fc600078f10ff */
[----:B------:R-:W-:Y:S01]  /*0530*/  IMAD R10, R10, 0x4, R7 ;  /* 0x000000040a0a7824 */ /* 0x000fe200078e0207 */
[----:B------:R-:W-:Y:S01]  /*0540*/  VOTEU.ALL UP0, P0 ;  /* 0x00000000003f7886 */ /* 0x000fe20000000000 */
[----:B------:R-:W-:Y:S01]  /*0550*/  LOP3.LUT R0, R0, 0xfffffffc, RZ, 0xc0, !PT ;  /* 0xfffffffc00007812 */ /* 0x000fe200078ec0ff */
[----:B------:R-:W-:Y:S01]  /*0560*/  VOTEU.ALL UP1, P0 ;  /* 0x00000000003f7886 */ /* 0x000fe20000020000 */
[C---:B------:R-:W-:Y:S01]  /*0570*/  IMAD.SHL.U32 R19, R10.reuse, 0x4, RZ ;  /* 0x000000040a137824 */ /* 0x040fe200078e00ff */
[----:B------:R-:W-:Y:S01]  /*0580*/  SHF.R.S32.HI R7, RZ, 0x1f, R10 ;  /* 0x0000001fff077819 */ /* 0x000fe2000001140a */
[----:B------:R-:W5:Y:S01]  /*0590*/  @!UP0 S2UR UR7, SR_CgaCtaId ;  /* 0x00000000000789c3 */ /* 0x000f620000008800 */
[----:B------:R-:W-:Y:S01]  /*05a0*/  IMAD.IADD R3, R3, 0x1, -R0 ;  /* 0x0000000103037824 */ /* 0x000fe200078e0a00 */
[----:B------:R-:W-:Y:S01]  /*05b0*/  @!UP0 UMOV UR6, 0x400 ;  /* 0x0000040000068882 */ /* 0x000fe20000000000 */
[----:B------:R-:W-:Y:S01]  /*05c0*/  LEA.HI R7, R7, R10, RZ, 0x2 ;  /* 0x0000000a07077211 */ /* 0x000fe200078f10ff */
[----:B0-----:R-:W-:Y:S01]  /*05d0*/  IMAD.MOV R15, RZ, RZ, -R11 ;  /* 0x000000ffff0f7224 */ /* 0x001fe200078e0a0b */
[----:B------:R-:W-:-:S02]  /*05e0*/  LOP3.LUT R19, R10, 0xc, R19, 0x78, !PT ;  /* 0x0000000c0a137812 */ /* 0x000fc400078e7813 */
[----:B------:R-:W-:Y:S01]  /*05f0*/  LOP3.LUT R11, R7, 0xfffffffc, RZ, 0xc0, !PT ;  /* 0xfffffffc070b7812 */ /* 0x000fe200078ec0ff */
[----:B-1----:R-:W-:Y:S01]  /*0600*/  IMAD R6, R12, R15, UR8 ;  /* 0x000000080c067e24 */ /* 0x002fe2000f8e020f */
[----:B---3--:R-:W-:Y:S01]  /*0610*/  I2FP.F32.U32 R12, R4 ;  /* 0x00000004000c7245 */ /* 0x008fe20000201000 */
[----:B------:R-:W0:Y:S01]  /*0620*/  LDC R7, c[0x0][0x148] ;  /* 0x00005200ff077b82 */ /* 0x000e220000000800 */
[----:B------:R-:W-:Y:S01]  /*0630*/  ISETP.NE.AND P1, PT, R3, 0x3, PT ;  /* 0x000000030300780c */ /* 0x000fe20003f25270 */
[----:B------:R-:W-:Y:S01]  /*0640*/  IMAD.IADD R11, R10, 0x1, -R11 ;  /* 0x000000010a0b7824 */ /* 0x000fe200078e0a0b */
[----:B--2---:R-:W-:Y:S01]  /*0650*/  ISETP.EQ.U32.AND P2, PT, R13, 0x1, PT ;  /* 0x000000010d00780c */ /* 0x004fe20003f42070 */
[----:B------:R-:W-:Y:S01]  /*0660*/  FMUL R12, R12, UR4 ;  /* 0x000000040c0c7c20 */ /* 0x000fe20008400000 */
[----:B------:R-:W-:Y:S01]  /*0670*/  UMOV UR4, 0x20 ;  /* 0x0000002000047882 */ /* 0x000fe20000000000 */
[----:B------:R-:W-:Y:S01]  /*0680*/  ISETP.EQ.OR P1, PT, R3, RZ, !P1 ;  /* 0x000000ff0300720c */ /* 0x000fe20004f22670 */
[----:B------:R-:W-:-:S04]  /*0690*/  @!UP0 UIADD3 UR4, -UR4, 0x100000, URZ ;  /* 0x0010000004048890 */ /* 0x000fc8000fffe13f */
[----:B------:R-:W-:Y:S02]  /*06a0*/  @!UP0 USHF.L.U32 UR5, UR4, 0xb, URZ ;  /* 0x0000000b04058899 */ /* 0x000fe4000800063f */
[----:B------:R-:W-:Y:S01]  /*06b0*/  @!UP0 USHF.L.U32 UR4, UR4, 0x1, URZ ;  /* 0x0000000104048899 */ /* 0x000fe2000800063f */
[----:B------:R-:W-:Y:S01]  /*06c0*/  ISETP.NE.AND P4, PT, R11, R6, PT ;  /* 0x000000060b00720c */ /* 0x000fe20003f85270 */
[----:B------:R-:W1:Y:S01]  /*06d0*/  F2I.U32.TRUNC.NTZ R12, R12 ;  /* 0x0000000c000c7305 */ /* 0x000e62000020f000 */
[----:B------:R-:W-:Y:S01]  /*06e0*/  ISETP.EQ.AND P1, PT, R2, RZ, P1 ;  /* 0x000000ff0200720c */ /* 0x000fe20000f22270 */
[----:B-----5:R-:W-:-:S03]  /*06f0*/  @!UP0 ULEA UR6, UR7, UR6, 0x18 ;  /* 0x0000000607068291 */ /* 0x020fc6000f8ec03f */
[----:B------:R-:W-:Y:S01]  /*0700*/  SEL R18, RZ, 0x1, !P1 ;  /* 0x00000001ff127807 */ /* 0x000fe20004800000 */
[----:B------:R-:W-:Y:S01]  /*0710*/  VOTEU.ALL UP0, P0 ;  /* 0x00000000003f7886 */ /* 0x000fe20000000000 */
[----:B------:R-:W-:-:S05]  /*0720*/  LOP3.LUT P0, RZ, R9, 0x7, RZ, 0xc0, !PT ;  /* 0x0000000709ff7812 */ /* 0x000fca000780c0ff */
[----:B------:R-:W-:Y:S02]  /*0730*/  @P4 SHF.R.S32.HI R0, RZ, 0x1f, R19 ;  /* 0x0000001fff004819 */ /* 0x000fe40000011413 */
[----:B------:R-:W-:Y:S01]  /*0740*/  ISETP.LT.U32.AND P0, PT, R19, 0x8, !P0 ;  /* 0x000000081300780c */ /* 0x000fe20004701070 */
[----:B-1----:R-:W-:Y:S01]  /*0750*/  IMAD.MOV R21, RZ, RZ, -R12 ;  /* 0x000000ffff157224 */ /* 0x002fe200078e0a0c */
[----:B------:R-:W-:Y:S01]  /*0760*/  @P4 LEA.HI R0, R0, R19, RZ, 0x2 ;  /* 0x0000001300004211 */ /* 0x000fe200078f10ff */
[----:B------:R-:W-:Y:S01]  /*0770*/  VIADD R12, R2, 0xffffffff ;  /* 0xffffffff020c7836 */ /* 0x000fe20000000000 */
[----:B------:R-:W1:Y:S02]  /*0780*/  FENCE.VIEW.ASYNC.S ;  /* 0x00000000000073c6 */ /* 0x000e640000000000 */
[----:B-1----:R1:W2:Y:S01]  /*0790*/  @!UP0 SYNCS.EXCH.64 URZ, [UR6+0x80], UR4 ;  /* 0x00008004063f85b2 */ /* 0x0022a20008000100 */
[----:B0-----:R-:W-:Y:S01]  /*07a0*/  IMAD R11, R7, R21, R4 ;  /* 0x00000015070b7224 */ /* 0x001fe200078e0204 */
[----:B------:R-:W-:-:S02]  /*07b0*/  @P4 SHF.R.S32.HI R0, RZ, 0x2, R0 ;  /* 0x00000002ff004819 */ /* 0x000fc40000011400 */
[----:B------:R-:W-:Y:S02]  /*07c0*/  ISETP.GE.U32.AND P6, PT, R12, 0x2, PT ;  /* 0x000000020c00780c */ /* 0x000fe40003fc6070 */
[----:B------:R-:W-:Y:S02]  /*07d0*/  @P4 ISETP.NE.AND P5, PT, R0, R11, PT ;  /* 0x0000000b0000420c */ /* 0x000fe40003fa5270 */
[----:B------:R-:W-:Y:S02]  /*07e0*/  SEL R9, RZ, 0x1, !P0 ;  /* 0x00000001ff097807 */ /* 0x000fe40004000000 */
[----:B------:R-:W-:Y:S02]  /*07f0*/  @P4 SEL R22, RZ, 0x1, P5 ;  /* 0x00000001ff164807 */ /* 0x000fe40002800000 */
[----:B------:R-:W-:Y:S02]  /*0800*/  LOP3.LUT R0, R94, 0x7f, RZ, 0xc0, !PT ;  /* 0x0000007f5e007812 */ /* 0x000fe400078ec0ff */
[----:B------:R-:W-:Y:S01]  /*0810*/  LOP3.LUT R22, R22, R9, RZ, 0xc0, !PT ;  /* 0x0000000916167212 */ /* 0x000fe200078ec0ff */
[----:B------:R1:W0:Y:S01]  /*0820*/  @!UP1 SYNCS.EXCH.64 URZ, [UR6+0x88], UR4 ;  /* 0x00008804063f95b2 */ /* 0x0002220008000100 */
[----:B------:R-:W-:Y:S01]  /*0830*/  SEL R18, R18, 0x2, P6 ;  /* 0x0000000212127807 */ /* 0x000fe20003000000 */
[----:B------:R-:W-:Y:S01]  /*0840*/  NOP ;  /* 0x0000000000007918 */ /* 0x000fe20000000000 */
[----:B-12---:R-:W-:Y:S05]  /*0850*/  @!P2 BRA `(.L_x_3) ;  /* 0x000000000008a947 */ /* 0x006fea0003800000 */
[----:B0---4-:R-:W-:Y:S01]  /*0860*/  UCGABAR_ARV ;  /* 0x00000000000079c7 */ /* 0x011fe20008000000 */
[----:B------:R-:W-:Y:S05]  /*0870*/  BRA `(.L_x_4) ;  /* 0x0000000000047947 */ /* 0x000fea0003800000 */
.L_x_3:
[----:B0---4-:R-:W-:Y:S01]  /*0880*/  NOP ;  /* 0x0000000000007918 */ /* 0x011fe20000000000 */
.L_x_4:
[----:B------:R-:W0:Y:S01]  /*0890*/  LDC R2, c[0x0][0x65c] ;  /* 0x00019700ff027b82 */ /* 0x000e220000000800 */
[----:B------:R-:W-:Y:S02]  /*08a0*/  IMAD.U32 R10, RZ, RZ, UR8 ;  /* 0x00000008ff0a7e24 */ /* 0x000fe4000f8e00ff */
[----:B------:R-:W-:Y:S01]  /*08b0*/  IMAD.MOV.U32 R11, RZ, RZ, RZ ;  /* 0x000000ffff0b7224 */ /* 0x000fe200078e00ff */
[----:B0-----:R-:W-:-:S04]  /*08c0*/  ISETP.NE.AND P1, PT, R2, 0x1, PT ;  /* 0x000000010200780c */ /* 0x001fc80003f25270 */
[----:B------:R-:W-:-:S09]  /*08d0*/  P2R R5, PR, RZ, 0x2 ;  /* 0x00000002ff057803 */ /* 0x000fd20000000000 */
[----:B------:R-:W0:Y:S01]  /*08e0*/  @P1 LDC R17, c[0x0][0x10] ;  /* 0x00000400ff111b82 */ /* 0x000e220000000800 */
[----:B------:R-:W-:Y:S02]  /*08f0*/  @P1 IMAD.MOV.U32 R5, RZ, RZ, RZ ;  /* 0x000000ffff051224 */ /* 0x000fe400078e00ff */
[----:B------:R-:W-:-:S05]  /*0900*/  @P1 IMAD.MOV.U32 R13, RZ, RZ, RZ ;  /* 0x000000ffff0d1224 */ /* 0x000fca00078e00ff */
[----:B------:R-:W1:Y:S01]  /*0910*/  @!P1 LDC R9, c[0x0][0xc] ;  /* 0x00000300ff099b82 */ /* 0x000e620000000800 */
[----:B------:R-:W-:Y:S01]  /*0920*/  ULDC UR4, c[0x0][0xc] ;  /* 0x0000030000047ab9 */ /* 0x000fe20000000800 */
[----:B------:R-:W-:Y:S01]  /*0930*/  ULDC UR5, c[0x0][0x10] ;  /* 0x0000040000057ab9 */ /* 0x000fe20000000800 */
[----:B------:R-:W-:Y:S01]  /*0940*/  ULDC UR6, c[0x0][0x14] ;  /* 0x0000050000067ab9 */ /* 0x000fe20000000800 */
[----:B------:R-:W-:-:S04]  /*0950*/  UIMAD.WIDE.U32 UR4, UR4, UR5, URZ ;  /* 0x00000005040472a5 */ /* 0x000fc8000f8e003f */
[----:B------:R-:W-:Y:S02]  /*0960*/  UIMAD.WIDE.U32 UR36, UR4, UR6, URZ ;  /* 0x00000006042472a5 */ /* 0x000fe4000f8e003f */
[----:B------:R-:W-:-:S04]  /*0970*/  UIMAD UR42, UR5, UR6, URZ ;  /* 0x00000006052a72a4 */ /* 0x000fc8000f8e023f */
[----:B------:R-:W-:Y:S01]  /*0980*/  UIADD3 UR42, UR37, UR42, URZ ;  /* 0x0000002a252a7290 */ /* 0x000fe2000fffe03f */
[----:B0-----:R-:W-:-:S04]  /*0990*/  @P1 IMAD.WIDE.U32 R16, R17, UR8, R4 ;  /* 0x0000000811101c25 */ /* 0x001fc8000f8e0004 */
[----:B------:R-:W-:Y:S02]  /*09a0*/  @P1 IMAD.IADD R17, R17, 0x1, R13 ;  /* 0x0000000111111824 */ /* 0x000fe400078e020d */
[----:B-1----:R-:W-:-:S04]  /*09b0*/  @!P1 IMAD.WIDE.U32 R10, R4, R9, R10 ;  /* 0x00000009040a9225 */ /* 0x002fc800078e000a */
[----:B------:R-:W-:Y:S02]  /*09c0*/  @!P1 IMAD.MOV.U32 R16, RZ, RZ, R10 ;  /* 0x000000ffff109224 */ /* 0x000fe400078e000a */
[----:B------:R-:W-:Y:S01]  /*09d0*/  @!P1 IMAD.MOV.U32 R17, RZ, RZ, R11 ;  /* 0x000000ffff119224 */ /* 0x000fe200078e000b */
[----:B------:R-:W-:Y:S06]  /*09e0*/  @!P2 BRA `(.L_x_5) ;  /* 0x00000000000ca947 */ /* 0x000fec0003800000 */
[----:B------:R-:W-:Y:S01]  /*09f0*/  UCGABAR_WAIT ;  /* 0x0000000000007dc7 */ /* 0x000fe20008000000 */
[----:B------:R-:W-:Y:S01]  /*0a00*/  CCTL.IVALL ;  /* 0x00000000ff00798f */ /* 0x000fe20002000000 */
[----:B------:R-:W-:Y:S05]  /*0a10*/  BRA `(.L_x_6) ;  /* 0x0000000000047947 */ /* 0x000fea0003800000 */
.L_x_5:
[----:B------:R-:W-:Y:S06]  /*0a20*/  BAR.SYNC.DEFER_BLOCKING 0x0 ;  /* 0x0000000000007b1d */ /* 0x000fec0000010000 */
.L_x_6:
[----:B------:R-:W-:Y:S05]  /*0a30*/  @!P3 BRA `(.L_x_7) ;  /* 0x000000500034b947 */ /* 0x000fea0003800000 */
[----:B------:R-:W-:-:S13]  /*0a40*/  ISETP.GT.U32.AND P0, PT, R12, 0x1, PT ;  /* 0x000000010c00780c */ /* 0x000fda0003f04070 */
[----:B------:R-:W-:Y:S05]  /*0a50*/  @P0 EXIT ;  /* 0x000000000000094d */ /* 0x000fea0003800000 */
[----:B------:R-:W-:Y:S01]  /*0a60*/  ULDC.64 UR4, c[0x0][0x650] ;  /* 0x0001940000047ab9 */ /* 0x000fe20000000a00 */
[----:B------:R-:W-:Y:S01]  /*0a70*/  PRMT R3, RZ, 0x7610, R3 ;  /* 0x00007610ff037816 */ /* 0x000fe20000000003 */
[----:B------:R-:W-:Y:S01]  /*0a80*/  IMAD.MOV.U32 R101, RZ, RZ, -0x1 ;  /* 0xffffffffff657424 */ /* 0x000fe200078e00ff */
[----:B------:R-:W-:Y:S01]  /*0a90*/  ISETP.GE.U32.AND P0, PT, R16, UR4, PT ;  /* 0x0000000410007c0c */ /* 0x000fe2000bf06070 */
[----:B------:R-:W-:Y:S02]  /*0aa0*/  IMAD.MOV.U32 R100, RZ, RZ, -0x1 ;  /* 0xffffffffff647424 */ /* 0x000fe400078e00ff */
[----:B------:R-:W-:Y:S01]  /*0ab0*/  IMAD.MOV.U32 R23, RZ, RZ, -0x1 ;  /* 0xffffffffff177424 */ /* 0x000fe200078e00ff */
[----:B------:R-:W-:-:S13]  /*0ac0*/  ISETP.GE.U32.AND.EX P0, PT, R17, UR5, PT, P0 ;  /* 0x0000000511007c0c */ /* 0x000fda000bf06100 */
[----:B------:R-:W-:Y:S05]  /*0ad0*/  @P0 BRA `(.L_x_8) ;  /* 0x00000004002c0947 */ /* 0x000fea0003800000 */
[----:B------:R-:W0:Y:S01]  /*0ae0*/  LDC.64 R24, c[0x0][0x628] ;  /* 0x00018a00ff187b82 */ /* 0x000e220000000a00 */
[----:B------:R-:W-:Y:S02]  /*0af0*/  IMAD.MOV.U32 R10, RZ, RZ, R16 ;  /* 0x000000ffff0a7224 */ /* 0x000fe400078e0010 */
[----:B------:R-:W-:-:S05]  /*0b00*/  IMAD.MOV.U32 R11, RZ, RZ, R17 ;  /* 0x000000ffff0b7224 */ /* 0x000fca00078e0011 */
[----:B------:R-:W1:Y:S08]  /*0b10*/  LDC R20, c[0x0][0x630] ;  /* 0x00018c00ff147b82 */ /* 0x000e700000000800 */
[----:B------:R-:W2:Y:S01]  /*0b20*/  LDC.64 R26, c[0x0][0x620] ;  /* 0x00018800ff1a7b82 */ /* 0x000ea20000000a00 */
[----:B0-----:R-:W-:-:S04]  /*0b30*/  ISETP.NE.U32.AND P0, PT, R24, RZ, PT ;  /* 0x000000ff1800720c */ /* 0x001fc80003f05070 */
[----:B------:R-:W-:-:S13]  /*0b40*/  ISETP.NE.AND.EX P0, PT, R25, RZ, PT, P0 ;  /* 0x000000ff1900720c */ /* 0x000fda0003f05300 */
[----:B-12---:R-:W-:Y:S05]  /*0b50*/  @!P0 BRA `(.L_x_9) ;  /* 0x0000000000288947 */ /* 0x006fea0003800000 */
[----:B------:R-:W0:Y:S02]  /*0b60*/  LDC R3, c[0x0][0x634] ;  /* 0x00018d00ff037b82 */ /* 0x000e240000000800 */
[----:B0-----:R-:W-:-:S05]  /*0b70*/  IADD3 R3, P0, R16, R3, RZ ;  /* 0x0000000310037210 */ /* 0x001fca0007f1e0ff */
[----:B------:R-:W-:-:S04]  /*0b80*/  IMAD.X R9, RZ, RZ, R17, P0 ;  /* 0x000000ffff097224 */ /* 0x000fc800000e0611 */
[----:B------:R-:W-:-:S04]  /*0b90*/  IMAD.WIDE.U32 R10, R9, R24, RZ ;  /* 0x00000018090a7225 */ /* 0x000fc800078e00ff */
[----:B------:R-:W-:-:S04]  /*0ba0*/  IMAD.WIDE.U32 R12, P0, R3, R25, R10 ;  /* 0x00000019030c7225 */ /* 0x000fc8000780000a */
[----:B------:R-:W-:-:S04]  /*0bb0*/  IMAD.WIDE.U32 R10, R3, R24, RZ ;  /* 0x00000018030a7225 */ /* 0x000fc800078e00ff */
[----:B------:R-:W-:Y:S01]  /*0bc0*/  IMAD.X R15, RZ, RZ, RZ, P0 ;  /* 0x000000ffff0f7224 */ /* 0x000fe200000e06ff */
[----:B------:R-:W-:Y:S01]  /*0bd0*/  IADD3 RZ, P0, R11, R12, RZ ;  /* 0x0000000c0bff7210 */ /* 0x000fe20007f1e0ff */
[----:B------:R-:W-:-:S04]  /*0be0*/  IMAD.MOV.U32 R14, RZ, RZ, R13 ;  /* 0x000000ffff0e7224 */ /* 0x000fc800078e000d */
[----:B------:R-:W-:-:S08]  /*0bf0*/  IMAD.WIDE.U32.X R10, R9, R25, R14, P0 ;  /* 0x00000019090a7225 */ /* 0x000fd000000e040e */
.L_x_9:
[----:B------:R-:W0:Y:S01]  /*0c00*/  LDC.64 R30, c[0x0][0x640] ;  /* 0x00019000ff1e7b82 */ /* 0x000e220000000a00 */
[-CC-:B------:R-:W-:Y:S02]  /*0c10*/  SHF.R.U64 R25, R10, R20.reuse, R11.reuse ;  /* 0x000000140a197219 */ /* 0x180fe4000000120b */
[----:B------:R-:W-:Y:S02]  /*0c20*/  SHF.R.U32.HI R3, RZ, R20, R11 ;  /* 0x00000014ff037219 */ /* 0x000fe4000001160b */
[----:B------:R-:W-:-:S03]  /*0c30*/  IADD3 R5, P0, RZ, -R25, RZ ;  /* 0x80000019ff057210 */ /* 0x000fc60007f1e0ff */
[----:B------:R-:W1:Y:S02]  /*0c40*/  LDC R24, c[0x0][0x618] ;  /* 0x00018600ff187b82 */ /* 0x000e640000000800 */
[----:B------:R-:W-:Y:S02]  /*0c50*/  IMAD.X R3, RZ, RZ, ~R3, P0 ;  /* 0x000000ffff037224 */ /* 0x000fe400000e0e03 */
[----:B------:R-:W-:-:S04]  /*0c60*/  IMAD.WIDE.U32 R10, R5, R26, R16 ;  /* 0x0000001a050a7225 */ /* 0x000fc800078e0010 */
[----:B------:R-:W2:Y:S01]  /*0c70*/  LDC R20, c[0x0][0x608] ;  /* 0x00018200ff147b82 */ /* 0x000ea20000000800 */
[----:B------:R-:W-:Y:S02]  /*0c80*/  IMAD R12, R3, R26, RZ ;  /* 0x0000001a030c7224 */ /* 0x000fe400078e02ff */
[----:B------:R-:W-:Y:S02]  /*0c90*/  IMAD.MOV.U32 R3, RZ, RZ, -0x1 ;  /* 0xffffffffff037424 */ /* 0x000fe400078e00ff */
[----:B------:R-:W-:Y:S02]  /*0ca0*/  IMAD R5, R5, R27, R12 ;  /* 0x0000001b05057224 */ /* 0x000fe400078e020c */
[----:B------:R-:W-:Y:S01]  /*0cb0*/  IMAD R27, R7, R21, R4 ;  /* 0x00000015071b7224 */ /* 0x000fe200078e0204 */
[----:B------:R-:W3:Y:S01]  /*0cc0*/  LDC R28, c[0x0][0x658] ;  /* 0x00019600ff1c7b82 */ /* 0x000ee20000000800 */
[----:B------:R-:W-:Y:S01]  /*0cd0*/  IMAD.IADD R5, R11, 0x1, R5 ;  /* 0x000000010b057824 */ /* 0x000fe200078e0205 */
[----:B0-----:R-:W-:Y:S01]  /*0ce0*/  ISETP.NE.U32.AND P0, PT, R30, RZ, PT ;  /* 0x000000ff1e00720c */ /* 0x001fe20003f05070 */
[----:B------:R-:W-:-:S03]  /*0cf0*/  IMAD.MOV.U32 R21, RZ, RZ, 0x1 ;  /* 0x00000001ff157424 */ /* 0x000fc600078e00ff */
[----:B------:R-:W-:Y:S02]  /*0d00*/  ISETP.NE.AND.EX P0, PT, R31, RZ, PT, P0 ;  /* 0x000000ff1f00720c */ /* 0x000fe40003f05300 */
[----:B------:R-:W0:Y:S01]  /*0d10*/  LDC R26, c[0x0][0x600] ;  /* 0x00018000ff1a7b82 */ /* 0x000e220000000800 */
[-CC-:B-1----:R-:W-:Y:S02]  /*0d20*/  SHF.R.U64 R14, R10, R24.reuse, R5.reuse ;  /* 0x000000180a0e7219 */ /* 0x182fe40000001205 */
[----:B------:R-:W-:-:S05]  /*0d30*/  SHF.R.U32.HI R5, RZ, R24, R5 ;  /* 0x00000018ff057219 */ /* 0x000fca0000011605 */
[----:B------:R-:W1:Y:S01]  /*0d40*/  LDC R15, c[0x0][0x648] ;  /* 0x00019200ff0f7b82 */ /* 0x000e620000000800 */
[-CC-:B--2---:R-:W-:Y:S02]  /*0d50*/  SHF.R.U64 R24, R14, R20.reuse, R5.reuse ;  /* 0x000000140e187219 */ /* 0x184fe40000001205 */
[----:B------:R-:W-:-:S05]  /*0d60*/  SHF.R.U32.HI R5, RZ, R20, R5 ;  /* 0x00000014ff057219 */ /* 0x000fca0000011605 */
[----:B------:R-:W2:Y:S01]  /*0d70*/  LDC R32, c[0x0][0x638] ;  /* 0x00018e00ff207b82 */ /* 0x000ea20000000800 */
[-CC-:B---3--:R-:W-:Y:S02]  /*0d80*/  SHF.R.U64 R20, R24, R28.reuse, R5.reuse ;  /* 0x0000001c18147219 */ /* 0x188fe40000001205 */
[-C--:B------:R-:W-:Y:S02]  /*0d90*/  SHF.L.U32 R3, R3, R28.reuse, RZ ;  /* 0x0000001c03037219 */ /* 0x080fe400000006ff */
[----:B------:R-:W-:Y:S01]  /*0da0*/  SHF.R.U32.HI R5, RZ, R28, R5 ;  /* 0x0000001cff057219 */ /* 0x000fe20000011605 */
[----:B------:R-:W-:Y:S01]  /*0db0*/  IMAD.MOV.U32 R4, RZ, RZ, R20 ;  /* 0x000000ffff047224 */ /* 0x000fe200078e0014 */
[----:B------:R-:W-:Y:S01]  /*0dc0*/  LOP3.LUT R7, RZ, R3, RZ, 0x33, !PT ;  /* 0x00000003ff077212 */ /* 0x000fe200078e33ff */
[----:B------:R-:W3:Y:S01]  /*0dd0*/  LDC R23, c[0x0][0x610] ;  /* 0x00018400ff177b82 */ /* 0x000ee20000000800 */
[----:B------:R-:W-:Y:S05]  /*0de0*/  @!P0 BRA `(.L_x_10) ;  /* 0x0000000000288947 */ /* 0x000fea0003800000 */
[----:B------:R-:W4:Y:S02]  /*0df0*/  LDC R3, c[0x0][0x64c] ;  /* 0x00019300ff037b82 */ /* 0x000f240000000800 */
[----:B----4-:R-:W-:-:S05]  /*0e00*/  IADD3 R3, P0, R20, R3, RZ ;  /* 0x0000000314037210 */ /* 0x010fca0007f1e0ff */
        /* <DEDUP_REMOVED lines=8> */
.L_x_10:
[----:B-1----:R-:W-:Y:S02]  /*0e90*/  SHF.R.U64 R5, R4, R15, R5 ;  /* 0x0000000f04057219 */ /* 0x002fe40000001205 */
[----:B------:R-:W-:Y:S01]  /*0ea0*/  LOP3.LUT R4, R24, R7, RZ, 0xc0, !PT ;  /* 0x0000000718047212 */ /* 0x000fe200078ec0ff */
[----:B0-----:R-:W-:Y:S01]  /*0eb0*/  VIADD R7, R26, 0xffffffff ;  /* 0xffffffff1a077836 */ /* 0x001fe20000000000 */
[----:B------:R-:W-:Y:S01]  /*0ec0*/  SHF.L.U32 R3, R21, R28, RZ ;  /* 0x0000001c15037219 */ /* 0x000fe200000006ff */
[----:B------:R-:W-:Y:S01]  /*0ed0*/  IMAD.MOV R9, RZ, RZ, -R5 ;  /* 0x000000ffff097224 */ /* 0x000fe200078e0a05 */
[----:B------:R-:W-:Y:S02]  /*0ee0*/  SEL R6, R6, R27, !P1 ;  /* 0x0000001b06067207 */ /* 0x000fe40004800000 */
[----:B------:R-:W-:Y:S01]  /*0ef0*/  LOP3.LUT R7, R14, R7, RZ, 0xc0, !PT ;  /* 0x000000070e077212 */ /* 0x000fe200078ec0ff */
[----:B------:R-:W-:Y:S02]  /*0f00*/  IMAD R5, R3, R5, R4 ;  /* 0x0000000503057224 */ /* 0x000fe400078e0204 */
[----:B--2---:R-:W-:-:S02]  /*0f10*/  IMAD R3, R9, R32, R20 ;  /* 0x0000002009037224 */ /* 0x004fc400078e0214 */
[----:B---3--:R-:W-:Y:S02]  /*0f20*/  IMAD R6, R5, R23, R6 ;  /* 0x0000001705067224 */ /* 0x008fe400078e0206 */
[----:B------:R-:W-:Y:S02]  /*0f30*/  IMAD R101, R3, R26, R7 ;  /* 0x0000001a03657224 */ /* 0x000fe400078e0207 */
[----:B------:R-:W-:Y:S02]  /*0f40*/  IMAD.MOV.U32 R4, RZ, RZ, 0x1 ;  /* 0x00000001ff047424 */ /* 0x000fe400078e00ff */
[----:B------:R-:W-:Y:S01]  /*0f50*/  IMAD.MOV.U32 R23, RZ, RZ, R25 ;  /* 0x000000ffff177224 */ /* 0x000fe200078e0019 */
[----:B------:R-:W-:Y:S02]  /*0f60*/  SEL R100, R101, R6, !P1 ;  /* 0x0000000665647207 */ /* 0x000fe40004800000 */
[----:B------:R-:W-:Y:S02]  /*0f70*/  PRMT R3, R4, 0x7610, R3 ;  /* 0x0000761004037816 */ /* 0x000fe40000000003 */
[----:B------:R-:W-:-:S07]  /*0f80*/  SEL R101, R6, R101, !P1 ;  /* 0x0000006506657207 */ /* 0x000fce0004800000 */
.L_x_8:
[----:B------:R-:W-:-:S08]  /*0f90*/  NOP ;  /* 0x0000000000007918 */ /* 0x000fd00000000000 */
[----:B------:R-:W0:Y:S02]  /*0fa0*/  USETMAXREG.TRY_ALLOC.CTAPOOL UP0, 0xe8 ;  /* 0x000000e8000079c8 */ /* 0x000e240008000600 */
[----:B0-----:R-:W-:-:S13]  /*0fb0*/  PLOP3.LUT P0, PT, PT, PT, UP0, 0x80, 0x0 ;  /* 0x000000000000781c */ /* 0x001fda0003f0f008 */
[----:B------:R-:W-:Y:S05]  /*0fc0*/  @!P0 BRA `(.L_x_8) ;  /* 0xfffffffc00f08947 */ /* 0x000fea000383ffff */
[----:B------:R-:W-:Y:S01]  /*0fd0*/  ULDC.64 UR4, c[0x0][0x598] ;  /* 0x0001660000047ab9 */ /* 0x000fe20000000a00 */
[----:B------:R-:W-:Y:S01]  /*0fe0*/  ULDC.64 UR38, c[0x0][0x208] ;  /* 0x0000820000267ab9 */ /* 0x000fe20000000a00 */
[----:B------:R-:W-:-:S04]  /*0ff0*/  ISETP.NE.U32.AND P0, PT, RZ, UR4, PT ;  /* 0x00000004ff007c0c */ /* 0x000fc8000bf05070 */
[----:B------:R-:W-:-:S13]  /*1000*/  ISETP.NE.AND.EX P0, PT, RZ, UR5, PT, P0 ;  /* 0x00000005ff007c0c */ /* 0x000fda000bf05300 */
[----:B------:R-:W-:Y:S05]  /*1010*/  @!P0 BRA `(.L_x_11) ;  /* 0x00000000001c8947 */ /* 0x000fea0003800000 */
[----:B------:R-:W0:Y:S02]  /*1020*/  LDC.64 R4, c[0x0][0x598] ;  /* 0x00016600ff047b82 */ /* 0x000e240000000a00 */
[----:B0-----:R-:W2:Y:S02]  /*1030*/  LDG.E.64 R4, desc[UR38][R4.64] ;  /* 0x0000002604047981 */ /* 0x001ea4000c1e1b00 */
[----:B--2---:R-:W-:-:S04]  /*1040*/  ISETP.NE.U32.AND P0, PT, R4, RZ, PT ;  /* 0x000000ff0400720c */ /* 0x004fc80003f05070 */
[----:B------:R-:W-:-:S13]  /*1050*/  ISETP.NE.AND.EX P0, PT, R5, RZ, PT, P0 ;  /* 0x000000ff0500720c */ /* 0x000fda0003f05300 */
[----:B------:R-:W-:Y:S05]  /*1060*/  @!P0 BRA `(.L_x_11) ;  /* 0x0000000000088947 */ /* 0x000fea0003800000 */
[----:B------:R0:W5:Y:S01]  /*1070*/  LD.E R90, desc[UR38][R4.64] ;  /* 0x00000026045a7980 */ /* 0x000162000c101900 */
[----:B------:R-:W-:Y:S05]  /*1080*/  BRA `(.L_x_12) ;  /* 0x0000000000247947 */ /* 0x000fea0003800000 */
.L_x_11:
[----:B------:R-:W-:Y:S02]  /*1090*/  ULDC.64 UR4, c[0x0][0x588] ;  /* 0x0001620000047ab9 */ /* 0x000fe40000000a00 */
[----:B------:R-:W-:-:S04]  /*10a0*/  ISETP.NE.U32.AND P0, PT, RZ, UR4, PT ;  /* 0x00000004ff007c0c */ /* 0x000fc8000bf05070 */
[----:B------:R-:W-:-:S13]  /*10b0*/  ISETP.NE.AND.EX P0, PT, RZ, UR5, PT, P0 ;  /* 0x00000005ff007c0c */ /* 0x000fda000bf05300 */
[----:B------:R-:W-:Y:S05]  /*10c0*/  @!P0 BRA `(.L_x_13) ;  /* 0x00000000000c8947 */ /* 0x000fea0003800000 */
[----:B------:R-:W0:Y:S02]  /*10d0*/  LDC.64 R90, c[0x0][0x588] ;  /* 0x00016200ff5a7b82 */ /* 0x000e240000000a00 */
[----:B0-----:R1:W5:Y:S01]  /*10e0*/  LDG.E R90, desc[UR38][R90.64] ;  /* 0x000000265a5a7981 */ /* 0x001362000c1e1900 */
[----:B------:R-:W-:Y:S05]  /*10f0*/  BRA `(.L_x_12) ;  /* 0x0000000000087947 */ /* 0x000fea0003800000 */
.L_x_13:
[----:B------:R-:W-:Y:S02]  /*1100*/  ULDC UR4, c[0x0][0x580] ;  /* 0x0001600000047ab9 */ /* 0x000fe40000000800 */
[----:B------:R-:W-:-:S07]  /*1110*/  IMAD.U32 R90, RZ, RZ, UR4 ;  /* 0x00000004ff5a7e24 */ /* 0x000fce000f8e00ff */
.L_x_12:
[----:B------:R-:W-:Y:S02]  /*1120*/  ULDC.64 UR4, c[0x0][0x5a0] ;  /* 0x0001680000047ab9 */ /* 0x000fe40000000a00 */
[----:B------:R-:W-:-:S04]  /*1130*/  ISETP.NE.U32.AND P0, PT, RZ, UR4, PT ;  /* 0x00000004ff007c0c */ /* 0x000fc8000bf05070 */
[----:B------:R-:W-:-:S13]  /*1140*/  ISETP.NE.AND.EX P0, PT, RZ, UR5, PT, P0 ;  /* 0x00000005ff007c0c */ /* 0x000fda000bf05300 */
[----:B------:R-:W-:Y:S05]  /*1150*/  @!P0 BRA `(.L_x_14) ;  /* 0x00000000001c8947 */ /* 0x000fea0003800000 */
[----:B0-----:R-:W0:Y:S02]  /*1160*/  LDC.64 R4, c[0x0][0x5a0] ;  /* 0x00016800ff047b82 */ /* 0x001e240000000a00 */
[----:B0-----:R-:W2:Y:S02]  /*1170*/  LDG.E.64 R4, desc[UR38][R4.64] ;  /* 0x0000002604047981 */ /* 0x001ea4000c1e1b00 */
[----:B--2---:R-:W-:-:S04]  /*1180*/  ISETP.NE.U32.AND P0, PT, R4, RZ, PT ;  /* 0x000000ff0400720c */ /* 0x004fc80003f05070 */
[----:B------:R-:W-:-:S13]  /*1190*/  ISETP.NE.AND.EX P0, PT, R5, RZ, PT, P0 ;  /* 0x000000ff0500720c */ /* 0x000fda0003f05300 */
[----:B------:R-:W-:Y:S05]  /*11a0*/  @!P0 BRA `(.L_x_14) ;  /* 0x0000000000088947 */ /* 0x000fea0003800000 */
[----:B-1----:R0:W5:Y:S01]  /*11b0*/  LD.E R91, desc[UR38][R4.64] ;  /* 0x00000026045b7980 */ /* 0x002162000c101900 */
[----:B------:R-:W-:Y:S05]  /*11c0*/  BRA `(.L_x_15) ;  /* 0x0000000000247947 */ /* 0x000fea0003800000 */
.L_x_14:
[----:B------:R-:W-:Y:S02]  /*11d0*/  ULDC.64 UR4, c[0x0][0x590] ;  /* 0x0001640000047ab9 */ /* 0x000fe40000000a00 */
[----:B------:R-:W-:-:S04]  /*11e0*/  ISETP.NE.U32.AND P0, PT, RZ, UR4, PT ;  /* 0x00000004ff007c0c */ /* 0x000fc8000bf05070 */
[----:B------:R-:W-:-:S13]  /*11f0*/  ISETP.NE.AND.EX P0, PT, RZ, UR5, PT, P0 ;  /* 0x00000005ff007c0c */ /* 0x000fda000bf05300 */
[----:B------:R-:W-:Y:S05]  /*1200*/  @!P0 BRA `(.L_x_16) ;  /* 0x00000000000c8947 */ /* 0x000fea0003800000 */
[----:B0-----:R-:W1:Y:S02]  /*1210*/  LDC.64 R4, c[0x0][0x590] ;  /* 0x00016400ff047b82 */ /* 0x001e640000000a00 */
[----:B-1----:R1:W5:Y:S01]  /*1220*/  LDG.E R91, desc[UR38][R4.64] ;  /* 0x00000026045b7981 */ /* 0x002362000c1e1900 */
[----:B------:R-:W-:Y:S05]  /*1230*/  BRA `(.L_x_15) ;  /* 0x0000000000087947 */ /* 0x000fea0003800000 */
.L_x_16:
[----:B------:R-:W-:Y:S02]  /*1240*/  ULDC UR4, c[0x0][0x584] ;  /* 0x0001610000047ab9 */ /* 0x000fe40000000800 */
[----:B-1----:R-:W-:-:S07]  /*1250*/  IMAD.U32 R91, RZ, RZ, UR4 ;  /* 0x00000004ff5b7e24 */ /* 0x002fce000f8e00ff */
.L_x_15:
[----:B------:R-:W-:-:S13]  /*1260*/  LOP3.LUT P0, RZ, R3, 0xff, RZ, 0xc0, !PT ;  /* 0x000000ff03ff7812 */ /* 0x000fda000780c0ff */
[----:B------:R-:W-:Y:S05]  /*1270*/  @!P0 EXIT ;  /* 0x000000000000894d */ /* 0x000fea0003800000 */
[----:B------:R-:W2:Y:S01]  /*1280*/  LDC R93, c[0x0][0x658] ;  /* 0x00019600ff5d7b82 */ /* 0x000ea20000000800 */
[----:B------:R-:W-:Y:S01]  /*1290*/  ULDC.64 UR6, c[0x0][0x288] ;  /* 0x0000a20000067ab9 */ /* 0x000fe20000000a00 */
[----:B------:R-:W-:Y:S01]  /*12a0*/  LOP3.LUT R8, R8, 0x1, RZ, 0xc0, !PT ;  /* 0x0000000108087812 */ /* 0x000fe200078ec0ff */
[----:B------:R-:W-:Y:S01]  /*12b0*/  UIADD3 UR4, UR7, 0x7f, URZ ;  /* 0x0000007f07047890 */ /* 0x000fe2000fffe03f */
[----:B------:R-:W-:Y:S01]  /*12c0*/  SHF.R.U32.HI R3, RZ, 0x1, R0 ;  /* 0x00000001ff037819 */ /* 0x000fe20000011600 */
[----:B01----:R-:W-:Y:S01]  /*12d0*/  IMAD.U32 R5, RZ, RZ, UR6 ;  /* 0x00000006ff057e24 */ /* 0x003fe2000f8e00ff */
[----:B------:R-:W-:Y:S01]  /*12e0*/  SHF.R.U32.HI R0, RZ, 0x2, R94 ;  /* 0x00000002ff007819 */ /* 0x000fe2000001165e */
[----:B------:R-:W-:Y:S01]  /*12f0*/  USHF.R.S32.HI UR5, URZ, 0x1f, UR4 ;  /* 0x0000001f3f057899 */ /* 0x000fe20008011404 */
[----:B------:R-:W0:Y:S01]  /*1300*/  LDC R96, c[0x0][0x600] ;  /* 0x00018000ff607b82 */ /* 0x000e220000000800 */
[----:B------:R-:W-:Y:S01]  /*1310*/  LOP3.LUT R92, R94, 0x3, RZ, 0xc0, !PT ;  /* 0x000000035e5c7812 */ /* 0x000fe200078ec0ff */
[----:B------:R-:W-:Y:S01]  /*1320*/  IMAD.SHL.U32 R7, R8, 0x40, RZ ;  /* 0x0000004008077824 */ /* 0x000fe200078e00ff */
[----:B------:R-:W-:Y:S01]  /*1330*/  LOP3.LUT R0, R0, 0x7, RZ, 0xc0, !PT ;  /* 0x0000000700007812 */ /* 0x000fe200078ec0ff */
[----:B------:R-:W-:Y:S01]  /*1340*/  ULEA.HI UR5, UR5, UR4, URZ, 0x7 ;  /* 0x0000000405057291 */ /* 0x000fe2000f8f383f */
[----:B------:R-:W-:Y:S01]  /*1350*/  LOP3.LUT R3, R3, 0x30, RZ, 0xc0, !PT ;  /* 0x0000003003037812 */ /* 0x000fe200078ec0ff */
[----:B------:R-:W-:Y:S01]  /*1360*/  IMAD R92, R92, -0x2, R5 ;  /* 0xfffffffe5c5c7824 */ /* 0x000fe200078e0205 */
[--C-:B------:R-:W-:Y:S01]  /*1370*/  LOP3.LUT R88, R7, 0x40, R0.reuse, 0xe2, !PT ;  /* 0x0000004007587812 */ /* 0x100fe200078ee200 */
[----:B------:R-:W-:Y:S01]  /*1380*/  USHF.R.S32.HI UR43, URZ, 0x7, UR5 ;  /* 0x000000073f2b7899 */ /* 0x000fe20008011405 */
[----:B------:R-:W-:Y:S01]  /*1390*/  IADD3 R5, RZ, -R3, -R0 ;  /* 0x80000003ff057210 */ /* 0x000fe20007ffe800 */
[----:B------:R-:W-:Y:S01]  /*13a0*/  IMAD.MOV.U32 R0, RZ, RZ, -0x1 ;  /* 0xffffffffff007424 */ /* 0x000fe200078e00ff */
[----:B------:R-:W-:Y:S01]  /*13b0*/  LOP3.LUT R95, R94, 0x80, RZ, 0xc0, !PT ;  /* 0x000000805e5f7812 */ /* 0x000fe200078ec0ff */
[----:B------:R-:W-:Y:S01]  /*13c0*/  UISETP.LT.AND UP0, UPT, UR43, 0x1, UPT ;  /* 0x000000012b00788c */ /* 0x000fe2000bf01270 */
[----:B------:R-:W-:Y:S01]  /*13d0*/  IMAD.MOV.U32 R4, RZ, RZ, 0x1 ;  /* 0x00000001ff047424 */ /* 0x000fe200078e00ff */
[----:B------:R-:W-:Y:S01]  /*13e0*/  ULDC UR4, c[0x0][0x284] ;  /* 0x0000a10000047ab9 */ /* 0x000fe20000000800 */
[----:B------:R-:W-:Y:S01]  /*13f0*/  IMAD R5, R8, -0x40, R5 ;  /* 0xffffffc008057824 */ /* 0x000fe200078e0205 */
[----:B--2---:R-:W-:Y:S01]  /*1400*/  SHF.L.U32 R0, R0, R93, RZ ;  /* 0x0000005d00007219 */ /* 0x004fe200000006ff */
[----:B------:R-:W-:Y:S01]  /*1410*/  USEL UR44, UR43, 0x1, UP0 ;  /* 0x000000012b2c7887 */ /* 0x000fe20008000000 */
[----:B------:R-:W-:Y:S01]  /*1420*/  LOP3.LUT R88, R88, R3, RZ, 0xfc, !PT ;  /* 0x0000000358587212 */ /* 0x000fe200078efcff */
[----:B------:R-:W-:Y:S01]  /*1430*/  IMAD.SHL.U32 R94, R94, 0x2, RZ ;  /* 0x000000025e5e7824 */ /* 0x000fe200078e00ff */
[----:B------:R-:W-:Y:S01]  /*1440*/  SHF.L.U32 R93, R4, R93, RZ ;  /* 0x0000005d045d7219 */ /* 0x000fe200000006ff */
[----:B------:R-:W-:Y:S01]  /*1450*/  VIADD R98, R5, UR4 ;  /* 0x0000000405627c36 */ /* 0x000fe20008000000 */
[----:B------:R-:W-:Y:S01]  /*1460*/  SHF.R.U32.HI R95, RZ, 0x7, R95 ;  /* 0x00000007ff5f7819 */ /* 0x000fe2000001165f */
[----:B------:R-:W-:Y:S01]  /*1470*/  IMAD.MOV.U32 R89, RZ, RZ, RZ ;  /* 0x000000ffff597224 */ /* 0x000fe200078e00ff */
[----:B------:R-:W-:Y:S01]  /*1480*/  LOP3.LUT R97, RZ, R0, RZ, 0x33, !PT ;  /* 0x00000000ff617212 */ /* 0x000fe200078e33ff */
[----:B0-----:R-:W-:Y:S01]  /*1490*/  VIADD R96, R96, 0xffffffff ;  /* 0xffffffff60607836 */ /* 0x001fe20000000000 */
[----:B------:R-:W-:Y:S01]  /*14a0*/  UIADD3 UR44, UR43, -UR44, URZ ;  /* 0x8000002c2b2c7290 */ /* 0x000fe2000fffe03f */
[----:B------:R-:W-:Y:S01]  /*14b0*/  UMOV UR40, URZ ;  /* 0x0000003f00287c82 */ /* 0x000fe20008000000 */
[----:B------:R-:W-:-:S10]  /*14c0*/  UMOV UR41, URZ ;  /* 0x0000003f00297c82 */ /* 0x000fd40008000000 */
.L_x_168:
[----:B0-----:R-:W0:Y:S01]  /*14d0*/  SHFL.IDX PT, R0, R95, RZ, 0x1f ;  /* 0x00001fff5f007589 */ /* 0x001e2200000e0000 */
[----:B-1----:R-:W1:Y:S01]  /*14e0*/  S2UR UR7, SR_CgaCtaId ;  /* 0x00000000000779c3 */ /* 0x002e620000008800 */
[----:B------:R-:W-:Y:S01]  /*14f0*/  UMOV UR6, 0x400 ;  /* 0x0000040000067882 */ /* 0x000fe20000000000 */
[----:B0-----:R-:W-:Y:S01]  /*1500*/  R2UR UR4, R0 ;  /* 0x00000000000472ca */ /* 0x001fe200000e0000 */
[----:B-1----:R-:W-:-:S12]  /*1510*/  ULEA UR6, UR7, UR6, 0x18 ;  /* 0x0000000607067291 */ /* 0x002fd8000f8ec03f */
[----:B------:R-:W-:-:S04]  /*1520*/  ULEA.HI UR5, UR4, UR4, URZ, 0x1 ;  /* 0x0000000404057291 */ /* 0x000fc8000f8f083f */
[----:B------:R-:W-:-:S04]  /*1530*/  ULOP3.LUT UR5, UR5, 0x7fffe, URZ, 0xc0, !UPT ;  /* 0x0007fffe05057892 */ /* 0x000fc8000f8ec03f */
[----:B------:R-:W-:-:S03]  /*1540*/  UIADD3 UR5, UR4, -UR5, URZ ;  /* 0x8000000504057290 */ /* 0x000fc6000fffe03f */
[----:B------:R-:W-:Y:S01]  /*1550*/  ULDC UR4, c[0x0][0x28c] ;  /* 0x0000a30000047ab9 */ /* 0x000fe20000000800 */
[----:B------:R-:W-:Y:S01]  /*1560*/  ULEA UR5, UR5, UR6, 0xd ;  /* 0x0000000605057291 */ /* 0x000fe2000f8e683f */
[----:B------:R-:W-:-:S03]  /*1570*/  ISETP.LT.AND P0, PT, RZ, UR4, PT ;  /* 0x00000004ff007c0c */ /* 0x000fc6000bf01270 */
[----:B------:R-:W-:-:S04]  /*1580*/  UIADD3 UR5, UR5, 0x180, URZ ;  /* 0x0000018005057890 */ /* 0x000fc8000fffe03f */
[----:B------:R-:W-:-:S04]  /*1590*/  USHF.R.U32.HI UR5, URZ, 0x4, UR5 ;  /* 0x000000043f057899 */ /* 0x000fc80008011605 */
[----:B------:R-:W-:-:S04]  /*15a0*/  ULOP3.LUT UR5, UR5, 0x3fff, URZ, 0xc0, !UPT ;  /* 0x00003fff05057892 */ /* 0x000fc8000f8ec03f */
[----:B------:R-:W-:Y:S01]  /*15b0*/  ULOP3.LUT UR45, UR5, 0x10000, URZ, 0xfc, !UPT ;  /* 0x00010000052d7892 */ /* 0x000fe2000f8efc3f */
[----:B----4-:R-:W-:Y:S11]  /*15c0*/  @P0 BRA `(.L_x_17) ;  /* 0x0000000000400947 */ /* 0x010ff60003800000 */
[----:B------:R-:W-:Y:S01]  /*15d0*/  MOV R0, 0x0 ;  /* 0x0000000000007802 */ /* 0x000fe20000000f00 */
[----:B------:R-:W-:Y:S01]  /*15e0*/  ULDC.64 UR4, c[0x4][0x68] ;  /* 0x01001a0000047ab9 */ /* 0x000fe20000000a00 */
[----:B------:R-:W-:Y:S01]  /*15f0*/  ULDC.64 UR6, c[0x4][0x8] ;  /* 0x0100020000067ab9 */ /* 0x000fe20000000a00 */
[----:B------:R-:W-:Y:S01]  /*1600*/  IMAD.U32 R4, RZ, RZ, UR4 ;  /* 0x00000004ff047e24 */ /* 0x000fe2000f8e00ff */
[----:B------:R0:W1:Y:S01]  /*1610*/  LDC.64 R14, c[0x4][R0] ;  /* 0x01000000000e7b82 */ /* 0x0000620000000a00 */
[----:B------:R-:W-:Y:S01]  /*1620*/  IMAD.U32 R5, RZ, RZ, UR5 ;  /* 0x00000005ff057e24 */ /* 0x000fe2000f8e00ff */
[----:B------:R-:W-:Y:S01]  /*1630*/  ULDC.64 UR4, c[0x4][0x70] ;  /* 0x01001c0000047ab9 */ /* 0x000fe20000000a00 */
[----:B------:R-:W-:Y:S02]  /*1640*/  IMAD.U32 R10, RZ, RZ, UR6 ;  /* 0x00000006ff0a7e24 */ /* 0x000fe4000f8e00ff */
[----:B------:R-:W-:Y:S02]  /*1650*/  IMAD.U32 R6, RZ, RZ, UR4 ;  /* 0x00000004ff067e24 */ /* 0x000fe4000f8e00ff */
[----:B------:R-:W-:-:S02]  /*1660*/  IMAD.U32 R7, RZ, RZ, UR5 ;  /* 0x00000005ff077e24 */ /* 0x000fc4000f8e00ff */
[----:B------:R-:W-:Y:S02]  /*1670*/  IMAD.U32 R11, RZ, RZ, UR7 ;  /* 0x00000007ff0b7e24 */ /* 0x000fe4000f8e00ff */
[----:B------:R-:W-:Y:S02]  /*1680*/  IMAD.MOV.U32 R8, RZ, RZ, 0x1e1 ;  /* 0x000001e1ff087424 */ /* 0x000fe400078e00ff */
[----:B------:R-:W-:Y:S02]  /*1690*/  IMAD.MOV.U32 R12, RZ, RZ, 0x1 ;  /* 0x00000001ff0c7424 */ /* 0x000fe400078e00ff */
[----:B0-----:R-:W-:-:S07]  /*16a0*/  IMAD.MOV.U32 R13, RZ, RZ, RZ ;  /* 0x000000ffff0d7224 */ /* 0x001fce00078e00ff */
[----:B------:R-:W-:-:S07]  /*16b0*/  LEPC R20, `(.L_x_17) ;  /* 0x000000001014794e */ /* 0x000fce0000000000 */
[----:B-1---5:R-:W-:Y:S05]  /*16c0*/  CALL.ABS.NOINC R14 ;  /* 0x000000000e007343 */ /* 0x022fea0003c00000 */
.L_x_17:
[----:B------:R-:W-:-:S04]  /*16d0*/  LOP3.LUT R0, R18, 0x1, RZ, 0xfc, !PT ;  /* 0x0000000112007812 */ /* 0x000fc800078efcff */
[----:B------:R-:W-:-:S13]  /*16e0*/  ISETP.NE.AND P0, PT, R0, 0x3, PT ;  /* 0x000000030000780c */ /* 0x000fda0003f05270 */
[----:B------:R-:W-:Y:S05]  /*16f0*/  @!P0 BRA `(.L_x_18) ;  /* 0x0000000000048947 */ /* 0x000fea0003800000 */
[----:B------:R-:W-:Y:S01]  /*1700*/  BPT.TRAP 0x1 ;  /* 0x000000040000795c */ /* 0x000fe20000300000 */
.L_x_18:
[----:B------:R-:W0:Y:S01]  /*1710*/  S2UR UR5, SR_CgaCtaId ;  /* 0x00000000000579c3 */ /* 0x000e220000008800 */
[----:B------:R-:W-:Y:S01]  /*1720*/  UMOV UR4, 0x400 ;  /* 0x0000040000047882 */ /* 0x000fe20000000000 */
[----:B------:R-:W-:Y:S02]  /*1730*/  IMAD.U32 R0, RZ, RZ, UR40 ;  /* 0x00000028ff007e24 */ /* 0x000fe4000f8e00ff */
[----:B------:R-:W-:-:S03]  /*1740*/  IMAD.U32 R3, RZ, RZ, UR41 ;  /* 0x00000029ff037e24 */ /* 0x000fc6000f8e00ff */
[----:B------:R-:W-:Y:S01]  /*1750*/  SHF.L.U32 R0, R0, 0x1f, RZ ;  /* 0x0000001f00007819 */ /* 0x000fe200000006ff */
[----:B0-----:R-:W-:-:S06]  /*1760*/  ULEA UR4, UR5, UR4, 0x18 ;  /* 0x0000000405047291 */ /* 0x001fcc000f8ec03f */
[----:B------:R-:W-:-:S04]  /*1770*/  IMAD.U32 R6, RZ, RZ, UR4 ;  /* 0x00000004ff067e24 */ /* 0x000fc8000f8e00ff */
[----:B------:R-:W-:-:S04]  /*1780*/  IMAD R3, R3, 0x8, R6 ;  /* 0x0000000803037824 */ /* 0x000fc800078e0206 */
[----:B------:R0:W1:Y:S01]  /*1790*/  SYNCS.PHASECHK.TRANS64.TRYWAIT P1, [R3+URZ], R0 ;  /* 0x00000000030075a7 */ /* 0x000062000802017f */
[----:B------:R-:W-:Y:S05]  /*17a0*/  @!P0 BRA `(.L_x_19) ;  /* 0x0000000000048947 */ /* 0x000fea0003800000 */
[----:B------:R-:W-:Y:S01]  /*17b0*/  BPT.TRAP 0x1 ;  /* 0x000000040000795c */ /* 0x000fe20000300000 */
.L_x_19:
[----:B------:R-:W-:-:S05]  /*17c0*/  IMAD.U32 R4, RZ, RZ, UR44 ;  /* 0x0000002cff047e24 */ /* 0x000fca000f8e00ff */
[----:B------:R-:W-:Y:S01]  /*17d0*/  ISETP.GE.AND P2, PT, R4, 0x1, PT ;  /* 0x000000010400780c */ /* 0x000fe20003f46270 */
[----:B-1----:R-:W-:-:S12]  /*17e0*/  @P1 BRA `(.L_x_20) ;  /* 0x0000000000081947 */ /* 0x002fd80003800000 */
[----:B------:R-:W1:Y:S02]  /*17f0*/  SYNCS.PHASECHK.TRANS64.TRYWAIT P1, [R3+URZ], R0 ;  /* 0x00000000030075a7 */ /* 0x000e64000802017f */
[----:B-1----:R-:W-:Y:S05]  /*1800*/  @!P1 BRA `(.L_x_21) ;  /* 0x0000005800d09947 */ /* 0x002fea0003800000 */
.L_x_20:
[----:B------:R-:W-:Y:S05]  /*1810*/  WARPSYNC.ALL ;  /* 0x0000000000007948 */ /* 0x000fea0003800000 */
[----:B------:R-:W-:Y:S01]  /*1820*/  R2UR UR4, R6 ;  /* 0x00000000060472ca */ /* 0x000fe200000e0000 */
[----:B------:R-:W-:Y:S01]  /*1830*/  ULEA UR5, UR41, UR45, 0xa ;  /* 0x0000002d29057291 */ /* 0x000fe2000f8e503f */
[----:B------:R-:W-:Y:S01]  /*1840*/  WARPGROUP.ARRIVE ;  /* 0x00000000000079c5 */ /* 0x000fe20000000000 */
[----:B------:R-:W-:Y:S01]  /*1850*/  UMOV UR9, 0x40000040 ;  /* 0x4000004000097882 */ /* 0x000fe20000000000 */
[----:B------:R-:W-:-:S04]  /*1860*/  UMOV UR11, 0x40000040 ;  /* 0x40000040000b7882 */ /* 0x000fc80000000000 */
[----:B------:R-:W-:-:S05]  /*1870*/  UMOV UR8, UR5 ;  /* 0x0000000500087c82 */ /* 0x000fca0008000000 */
[----:B------:R-:W-:-:S04]  /*1880*/  UIADD3 UR4, UR4, 0x1c180, URZ ;  /* 0x0001c18004047890 */ /* 0x000fc8000fffe03f */
[----:B------:R-:W-:-:S04]  /*1890*/  USHF.R.U32.HI UR4, URZ, 0x4, UR4 ;  /* 0x000000043f047899 */ /* 0x000fc80008011604 */
[----:B------:R-:W-:-:S04]  /*18a0*/  ULOP3.LUT UR4, UR4, 0x3fff, URZ, 0xc0, !UPT ;  /* 0x00003fff04047892 */ /* 0x000fc8000f8ec03f */
[----:B------:R-:W-:-:S04]  /*18b0*/  ULOP3.LUT UR4, UR4, 0x10000, URZ, 0xfc, !UPT ;  /* 0x0001000004047892 */ /* 0x000fc8000f8efc3f */
[----:B------:R-:W-:-:S07]  /*18c0*/  ULEA UR6, UR41, UR4, 0xa ;  /* 0x0000000429067291 */ /* 0x000fce000f8e503f */
[----:B------:R-:W-:Y:S02]  /*18d0*/  UMOV UR10, UR6 ;  /* 0x00000006000a7c82 */ /* 0x000fe40008000000 */
[----:B------:R-:W-:Y:S01]  /*18e0*/  IGMMA.64x128x32.S8.S8 R24, gdesc[UR8], RZ, !UPT, gsb0 ;  /* 0x03600000081879f1 */ /* 0x000fe2000c0410ff */
[----:B------:R-:W-:Y:S02]  /*18f0*/  UIADD3 UR8, UR5, 0x2, URZ ;  /* 0x0000000205087890 */ /* 0x000fe4000fffe03f */
[----:B------:R-:W-:Y:S01]  /*1900*/  UIADD3 UR10, UR6, 0x2, URZ ;  /* 0x00000002060a7890 */ /* 0x000fe2000fffe03f */
[----:B------:R-:W-:Y:S01]  /*1910*/  UMOV UR9, 0x40000040 ;  /* 0x4000004000097882 */ /* 0x000fe20000000000 */
[----:B------:R-:W-:Y:S01]  /*1920*/  UMOV UR11, 0x40000040 ;  /* 0x40000040000b7882 */ /* 0x000fe20000000000 */
[----:B------:R-:W-:Y:S02]  /*1930*/  WARPGROUP.DEPBAR.LE gsb0, 0x0 ;  /* 0x00008000000079c5 */ /* 0x000fe40000010000 */
[----:B------:R-:W-:-:S06]  /*1940*/  WARPGROUP.ARRIVE ;  /* 0x00000000000079c5 */ /* 0x000fcc0000000000 */
[----:B------:R-:W-:Y:S01]  /*1950*/  IGMMA.64x128x32.S8.S8 R24, gdesc[UR8], R24, gsb0 ;  /* 0x03600000081879f1 */ /* 0x000fe20008041018 */
        /* <DEDUP_REMOVED lines=13> */
[----:B------:R-:W-:Y:S03]  /*1a30*/  IGMMA.64x128x32.S8.S8 R24, gdesc[UR8], R24, gsb0 ;  /* 0x03600000081879f1 */ /* 0x000fe60008041018 */
[----:B------:R-:W-:Y:S02]  /*1a40*/  WARPGROUP.DEPBAR.LE gsb0, 0x0 ;  /* 0x00008000000079c5 */ /* 0x000fe40000010000 */
[----:B------:R-:W-:Y:S05]  /*1a50*/  @!P2 BRA `(.L_x_22) ;  /* 0x000000040028a947 */ /* 0x000fea0003800000 */
[----:B------:R-:W-:Y:S01]  /*1a60*/  UIADD3 UR5, UR41, 0x1, URZ ;  /* 0x0000000129057890 */ /* 0x000fe2000fffe03f */
[----:B01----:R-:W-:Y:S02]  /*1a70*/  IMAD.U32 R0, RZ, RZ, UR44 ;  /* 0x0000002cff007e24 */ /* 0x003fe4000f8e00ff */
[----:B------:R-:W-:Y:S01]  /*1a80*/  IMAD.U32 R3, RZ, RZ, UR41 ;  /* 0x00000029ff037e24 */ /* 0x000fe2000f8e00ff */
[----:B------:R-:W-:-:S04]  /*1a90*/  UISETP.NE.AND UP0, UPT, UR5, 0x7, UPT ;  /* 0x000000070500788c */ /* 0x000fc8000bf05270 */
[----:B------:R-:W-:Y:S02]  /*1aa0*/  USEL UR6, URZ, 0x1, UP0 ;  /* 0x000000013f067887 */ /* 0x000fe40008000000 */
[----:B------:R-:W-:Y:S02]  /*1ab0*/  USEL UR5, UR5, URZ, UP0 ;  /* 0x0000003f05057287 */ /* 0x000fe40008000000 */
[----:B------:R-:W-:-:S06]  /*1ac0*/  ULOP3.LUT UR6, UR40, UR6, URZ, 0x3c, !UPT ;  /* 0x0000000628067292 */ /* 0x000fcc000f8e3c3f */
[----:B------:R-:W-:-:S07]  /*1ad0*/  IMAD.U32 R7, RZ, RZ, UR6 ;  /* 0x00000006ff077e24 */ /* 0x000fce000f8e00ff */
.L_x_29:
[----:B------:R-:W-:Y:S05]  /*1ae0*/  @!P0 BRA `(.L_x_23) ;  /* 0x0000000000048947 */ /* 0x000fea0003800000 */
[----:B------:R-:W-:Y:S01]  /*1af0*/  BPT.TRAP 0x1 ;  /* 0x000000040000795c */ /* 0x000fe20000300000 */
.L_x_23:
[----:B------:R-:W0:Y:S01]  /*1b00*/  S2UR UR7, SR_CgaCtaId ;  /* 0x00000000000779c3 */ /* 0x000e220000008800 */
[----:B------:R-:W-:Y:S01]  /*1b10*/  UMOV UR6, 0x400 ;  /* 0x0000040000067882 */ /* 0x000fe20000000000 */
[----:B------:R-:W-:Y:S01]  /*1b20*/  IMAD.U32 R5, RZ, RZ, UR5 ;  /* 0x00000005ff057e24 */ /* 0x000fe2000f8e00ff */
[----:B------:R-:W-:Y:S01]  /*1b30*/  SHF.L.U32 R4, R7, 0x1f, RZ ;  /* 0x0000001f07047819 */ /* 0x000fe200000006ff */
[----:B0-----:R-:W-:-:S06]  /*1b40*/  ULEA UR6, UR7, UR6, 0x18 ;  /* 0x0000000607067291 */ /* 0x001fcc000f8ec03f */
[----:B------:R-:W-:-:S04]  /*1b50*/  IMAD.U32 R6, RZ, RZ, UR6 ;  /* 0x00000006ff067e24 */ /* 0x000fc8000f8e00ff */
[----:B------:R-:W-:-:S04]  /*1b60*/  IMAD R5, R5, 0x8, R6 ;  /* 0x0000000805057824 */ /* 0x000fc800078e0206 */
[----:B------:R0:W1:Y:S01]  /*1b70*/  SYNCS.PHASECHK.TRANS64.TRYWAIT P1, [R5+URZ], R4 ;  /* 0x00000004050075a7 */ /* 0x000062000802017f */
[----:B------:R-:W-:Y:S05]  /*1b80*/  @!P0 BRA `(.L_x_24) ;  /* 0x0000000000048947 */ /* 0x000fea0003800000 */
[----:B------:R-:W-:Y:S01]  /*1b90*/  BPT.TRAP 0x1 ;  /* 0x000000040000795c */ /* 0x000fe20000300000 */
.L_x_24:
[----:B-1----:R-:W-:Y:S05]  /*1ba0*/  @P1 BRA `(.L_x_25) ;  /* 0x0000000000081947 */ /* 0x002fea0003800000 */
[----:B------:R-:W1:Y:S02]  /*1bb0*/  SYNCS.PHASECHK.TRANS64.TRYWAIT P1, [R5+URZ], R4 ;  /* 0x00000004050075a7 */ /* 0x000e64000802017f */
[----:B-1----:R-:W-:Y:S05]  /*1bc0*/  @!P1 BRA `(.L_x_26) ;  /* 0x0000005400f49947 */ /* 0x002fea0003800000 */
.L_x_25:
[----:B------:R-:W-:Y:S01]  /*1bd0*/  ULEA UR6, UR5, UR45, 0xa ;  /* 0x0000002d05067291 */ /* 0x000fe2000f8e503f */
[----:B------:R-:W-:Y:S01]  /*1be0*/  WARPGROUP.ARRIVE ;  /* 0x00000000000079c5 */ /* 0x000fe20000000000 */
[----:B------:R-:W-:Y:S01]  /*1bf0*/  ULEA UR7, UR5, UR4, 0xa ;  /* 0x0000000405077291 */ /* 0x000fe2000f8e503f */
[----:B------:R-:W-:Y:S01]  /*1c00*/  UMOV UR9, 0x40000040 ;  /* 0x4000004000097882 */ /* 0x000fe20000000000 */
[----:B------:R-:W-:-:S03]  /*1c10*/  UMOV UR11, 0x40000040 ;  /* 0x40000040000b7882 */ /* 0x000fc60000000000 */
[----:B------:R-:W-:Y:S02]  /*1c20*/  UMOV UR8, UR6 ;  /* 0x0000000600087c82 */ /* 0x000fe40008000000 */
[----:B------:R-:W-:Y:S02]  /*1c30*/  UMOV UR10, UR7 ;  /* 0x00000007000a7c82 */ /* 0x000fe40008000000 */
[----:B------:R-:W-:Y:S01]  /*1c40*/  IGMMA.64x128x32.S8.S8 R24, gdesc[UR8], R24, gsb0 ;  /* 0x03600000081879f1 */ /* 0x000fe20008041018 */
[----:B------:R-:W-:Y:S02]  /*1c50*/  UIADD3 UR8, UR6, 0x2, URZ ;  /* 0x0000000206087890 */ /* 0x000fe4000fffe03f */
[----:B------:R-:W-:Y:S01]  /*1c60*/  UIADD3 UR10, UR7, 0x2, URZ ;  /* 0x00000002070a7890 */ /* 0x000fe2000fffe03f */
[----:B------:R-:W-:Y:S01]  /*1c70*/  UMOV UR9, 0x40000040 ;  /* 0x4000004000097882 */ /* 0x000fe20000000000 */
[----:B------:R-:W-:Y:S01]  /*1c80*/  UMOV UR11, 0x40000040 ;  /* 0x40000040000b7882 */ /* 0x000fe20000000000 */
[----:B------:R-:W-:-:S02]  /*1c90*/  WARPGROUP.DEPBAR.LE gsb0, 0x0 ;  /* 0x00008000000079c5 */ /* 0x000fc40000010000 */
        /* <DEDUP_REMOVED lines=18> */
[----:B------:R-:W-:Y:S01]  /*1dc0*/  BPT.TRAP 0x1 ;  /* 0x000000040000795c */ /* 0x000fe20000300000 */
.L_x_27:
[----:B------:R-:W-:-:S13]  /*1dd0*/  ISETP.NE.AND P1, PT, R22, RZ, PT ;  /* 0x000000ff1600720c */ /* 0x000fda0003f25270 */
[----:B01----:R-:W-:-:S04]  /*1de0*/  @P1 IMAD R4, R3, 0x8, R6 ;  /* 0x0000000803041824 */ /* 0x003fc800078e0206 */
[----:B------:R-:W-:-:S05]  /*1df0*/  @P1 VIADD R4, R4, 0x38 ;  /* 0x0000003804041836 */ /* 0x000fca0000000000 */
[----:B------:R-:W-:-:S04]  /*1e00*/  @P1 PRMT R4, R19, 0x654, R4 ;  /* 0x0000065413041816 */ /* 0x000fc80000000004 */
[----:B------:R0:W-:Y:S01]  /*1e10*/  @P1 SYNCS.ARRIVE.TRANS64.RED.A1T0 RZ, [R4+URZ], RZ ;  /* 0x000000ff04ff19a7 */ /* 0x0001e2000810043f */
[----:B------:R-:W-:-:S13]  /*1e20*/  ISETP.GT.U32.AND P1, PT, R18, 0x1, PT ;  /* 0x000000011200780c */ /* 0x000fda0003f24070 */
[----:B0-----:R-:W-:Y:S05]  /*1e30*/  @P1 BRA `(.L_x_28) ;  /* 0x0000000000041947 */ /* 0x001fea0003800000 */
[----:B------:R-:W-:Y:S01]  /*1e40*/  BPT.TRAP 0x1 ;  /* 0x000000040000795c */ /* 0x000fe20000300000 */
.L_x_28:
[----:B------:R-:W-:Y:S01]  /*1e50*/  UIADD3 UR5, UR5, 0x1, URZ ;  /* 0x0000000105057890 */ /* 0x000fe2000fffe03f */
[C---:B------:R-:W-:Y:S01]  /*1e60*/  ISETP.GT.AND P2, PT, R0.reuse, 0x1, PT ;  /* 0x000000010000780c */ /* 0x040fe20003f44270 */
[----:B------:R-:W-:Y:S02]  /*1e70*/  VIADD R3, R3, 0x1 ;  /* 0x0000000103037836 */ /* 0x000fe40000000000 */
[----:B------:R-:W-:Y:S01]  /*1e80*/  UISETP.NE.AND UP0, UPT, UR5, 0x7, UPT ;  /* 0x000000070500788c */ /* 0x000fe2000bf05270 */
[----:B------:R-:W-:Y:S02]  /*1e90*/  VIADD R0, R0, 0xffffffff ;  /* 0xffffffff00007836 */ /* 0x000fe40000000000 */
[C---:B------:R-:W-:Y:S01]  /*1ea0*/  ISETP.NE.AND P1, PT, R3.reuse, 0x7, PT ;  /* 0x000000070300780c */ /* 0x040fe20003f25270 */
[----:B------:R-:W-:Y:S02]  /*1eb0*/  USEL UR6, URZ, 0x1, UP0 ;  /* 0x000000013f067887 */ /* 0x000fe40008000000 */
[----:B------:R-:W-:Y:S01]  /*1ec0*/  USEL UR5, UR5, URZ, UP0 ;  /* 0x0000003f05057287 */ /* 0x000fe20008000000 */
[----:B------:R-:W-:-:S03]  /*1ed0*/  SEL R3, R3, RZ, P1 ;  /* 0x000000ff03037207 */ /* 0x000fc60000800000 */
[----:B------:R-:W-:Y:S01]  /*1ee0*/  LOP3.LUT R7, R7, UR6, RZ, 0x3c, !PT ;  /* 0x0000000607077c12 */ /* 0x000fe2000f8e3cff */
[----:B------:R-:W-:Y:S07]  /*1ef0*/  @P2 BRA `(.L_x_29) ;  /* 0xfffffff800f82947 */ /* 0x000fee000383ffff */
.L_x_22:
[----:B01----:R-:W0:Y:S02]  /*1f00*/  LDC R0, c[0x0][0x28c] ;  /* 0x0000a300ff007b82 */ /* 0x003e240000000800 */
[----:B0-----:R-:W-:-:S13]  /*1f10*/  ISETP.GE.AND P1, PT, R0, 0x1, PT ;  /* 0x000000010000780c */ /* 0x001fda0003f26270 */
[----:B------:R-:W-:Y:S05]  /*1f20*/  @!P1 BRA `(.L_x_30) ;  /* 0x0000000000509947 */ /* 0x000fea0003800000 */
[----:B------:R-:W-:Y:S05]  /*1f30*/  @!P0 BRA `(.L_x_31) ;  /* 0x0000000000048947 */ /* 0x000fea0003800000 */
[----:B------:R-:W-:Y:S01]  /*1f40*/  BPT.TRAP 0x1 ;  /* 0x000000040000795c */ /* 0x000fe20000300000 */
.L_x_31:
[----:B------:R-:W-:Y:S01]  /*1f50*/  ISETP.NE.AND P0, PT, R22, RZ, PT ;  /* 0x000000ff1600720c */ /* 0x000fe20003f05270 */
[----:B------:R-:W-:Y:S01]  /*1f60*/  BSSY B0, `(.L_x_32) ;  /* 0x000000e000007945 */ /* 0x000fe20003800000 */
[----:B------:R-:W-:-:S11]  /*1f70*/  ISETP.GT.U32.AND P1, PT, R18, 0x1, PT ;  /* 0x000000011200780c */ /* 0x000fd60003f24070 */
[----:B------:R-:W-:Y:S05]  /*1f80*/  @!P0 BRA `(.L_x_33) ;  /* 0x00000000002c8947 */ /* 0x000fea0003800000 */
[----:B------:R-:W-:-:S04]  /*1f90*/  UIADD3 UR6, UR44, UR41, URZ ;  /* 0x000000292c067290 */ /* 0x000fc8000fffe03f */
[----:B------:R-:W-:-:S04]  /*1fa0*/  UIMAD.WIDE.U32 UR4, UR6, 0x24924925, URZ ;  /* 0x24924925060478a5 */ /* 0x000fc8000f8e003f */
[----:B------:R-:W-:-:S04]  /*1fb0*/  UIADD3 UR4, UR6, -UR5, URZ ;  /* 0x8000000506047290 */ /* 0x000fc8000fffe03f */
[----:B------:R-:W-:-:S04]  /*1fc0*/  ULEA.HI UR4, UR4, UR5, URZ, 0x1f ;  /* 0x0000000504047291 */ /* 0x000fc8000f8ff83f */
[----:B------:R-:W-:-:S04]  /*1fd0*/  USHF.R.U32.HI UR4, URZ, 0x2, UR4 ;  /* 0x000000023f047899 */ /* 0x000fc80008011604 */
[----:B------:R-:W-:-:S06]  /*1fe0*/  UIMAD UR4, UR4, -0x7, UR6 ;  /* 0xfffffff9040478a4 */ /* 0x000fcc000f8e0206 */
[----:B------:R-:W-:-:S04]  /*1ff0*/  IMAD.U32 R3, RZ, RZ, UR4 ;  /* 0x00000004ff037e24 */ /* 0x000fc8000f8e00ff */
[----:B------:R-:W-:-:S04]  /*2000*/  IMAD R0, R3, 0x8, R6 ;  /* 0x0000000803007824 */ /* 0x000fc800078e0206 */
[----:B------:R-:W-:-:S05]  /*2010*/  VIADD R0, R0, 0x38 ;  /* 0x0000003800007836 */ /* 0x000fca0000000000 */
[----:B------:R-:W-:-:S04]  /*2020*/  PRMT R0, R19, 0x654, R0 ;  /* 0x0000065413007816 */ /* 0x000fc80000000000 */
[----:B------:R0:W-:Y:S03]  /*2030*/  SYNCS.ARRIVE.TRANS64.RED.A1T0 RZ, [R0+URZ], RZ ;  /* 0x000000ff00ff79a7 */ /* 0x0001e6000810043f */
.L_x_33:
[----:B------:R-:W-:Y:S05]  /*2040*/  BSYNC B0 ;  /* 0x0000000000007941 */ /* 0x000fea0003800000 */
.L_x_32:
[----:B------:R-:W-:Y:S05]  /*2050*/  @P1 BRA `(.L_x_30) ;  /* 0x0000000000041947 */ /* 0x000fea0003800000 */
[----:B------:R-:W-:Y:S01]  /*2060*/  BPT.TRAP 0x1 ;  /* 0x000000040000795c */ /* 0x000fe20000300000 */
.L_x_30:
[----:B------:R-:W-:Y:S01]  /*2070*/  UISETP.GE.U32.AND UP1, UPT, UR43, 0x7, UPT ;  /* 0x000000072b00788c */ /* 0x000fe2000bf26070 */
[----:B------:R-:W-:Y:S01]  /*2080*/  IMAD.SHL.U32 R3, R100, 0x80, RZ ;  /* 0x0000008064037824 */ /* 0x000fe200078e00ff */
[----:B------:R-:W-:Y:S01]  /*2090*/  UIADD3 UR41, UR43, UR41, URZ ;  /* 0x000000292b297290 */ /* 0x000fe2000fffe03f */
[----:B------:R-:W-:Y:S01]  /*20a0*/  IMAD.SHL.U32 R11, R101, 0x80, RZ ;  /* 0x00000080650b7824 */ /* 0x000fe200078e00ff */
[----:B------:R-:W-:Y:S01]  /*20b0*/  ULDC UR7, c[0x0][0x288] ;  /* 0x0000a20000077ab9 */ /* 0x000fe20000000800 */
[----:B0-----:R-:W-:Y:S01]  /*20c0*/  IMAD.MOV.U32 R0, RZ, RZ, -0x1 ;  /* 0xffffffffff007424 */ /* 0x001fe200078e00ff */
[----:B------:R-:W-:Y:S01]  /*20d0*/  UISETP.GT.U32.AND UP0, UPT, UR41, 0x6, UPT ;  /* 0x000000062900788c */ /* 0x000fe2000bf04070 */
[----:B------:R-:W-:-:S03]  /*20e0*/  ISETP.GE.AND P0, PT, R3, UR7, PT ;  /* 0x0000000703007c0c */ /* 0x000fc6000bf06270 */
[----:B------:R-:W-:Y:S02]  /*20f0*/  UISETP.LT.U32.AND UP0, UPT, UR43, 0x7, UP0 ;  /* 0x000000072b00788c */ /* 0x000fe40008701070 */
[----:B------:R-:W-:Y:S02]  /*2100*/  @UP1 UIMAD.WIDE.U32 UR4, UR41, 0x24924925, URZ ;  /* 0x24924925290418a5 */ /* 0x000fe4000f8e003f */
[----:B------:R-:W-:Y:S02]  /*2110*/  USEL UR6, URZ, 0x1, !UP0 ;  /* 0x000000013f067887 */ /* 0x000fe4000c000000 */
[----:B------:R-:W-:Y:S02]  /*2120*/  @UP1 UIADD3 UR4, UR41, -UR5, URZ ;  /* 0x8000000529041290 */ /* 0x000fe4000fffe03f */
[----:B------:R-:W-:Y:S02]  /*2130*/  ULOP3.LUT UR40, UR40, UR6, URZ, 0x3c, !UPT ;  /* 0x0000000628287292 */ /* 0x000fe4000f8e3c3f */
[----:B------:R-:W-:-:S03]  /*2140*/  @UP1 ULEA.HI UR4, UR4, UR5, URZ, 0x1f ;  /* 0x0000000504041291 */ /* 0x000fc6000f8ff83f */
[----:B------:R-:W-:Y:S01]  /*2150*/  ULDC UR5, c[0x0][0x284] ;  /* 0x0000a10000057ab9 */ /* 0x000fe20000000800 */
[----:B------:R-:W-:Y:S01]  /*2160*/  @UP1 USHF.R.U32.HI UR4, URZ, 0x2, UR4 ;  /* 0x000000023f041899 */ /* 0x000fe20008011604 */
[----:B------:R-:W-:-:S03]  /*2170*/  ISETP.GE.OR P0, PT, R11, UR5, P0 ;  /* 0x000000050b007c0c */ /* 0x000fc60008706670 */
[----:B------:R-:W-:-:S10]  /*2180*/  @UP1 ULOP3.LUT UR40, UR40, 0x1, UR4, 0x78, !UPT ;  /* 0x0000000128281892 */ /* 0x000fd4000f8e7804 */
[----:B------:R-:W-:Y:S05]  /*2190*/  @P0 BRA `(.L_x_34) ;  /* 0x0000003000c80947 */ /* 0x000fea0003800000 */
[----:B------:R-:W0:Y:S01]  /*21a0*/  LDC.64 R12, c[0x0][0x5c8] ;  /* 0x00017200ff0c7b82 */ /* 0x000e220000000a00 */
[----:B------:R-:W-:Y:S01]  /*21b0*/  SHF.R.S32.HI R10, RZ, 0x1f, R23 ;  /* 0x0000001fff0a7819 */ /* 0x000fe20000011417 */
[----:B------:R-:W-:Y:S01]  /*21c0*/  ULDC.64 UR4, c[0x0][0x5d0] ;  /* 0x0001740000047ab9 */ /* 0x000fe20000000a00 */
[----:B------:R-:W-:Y:S01]  /*21d0*/  LOP3.LUT R8, R3, 0x6, R94, 0xf8, !PT ;  /* 0x0000000603087812 */ /* 0x000fe200078ef85e */
[----:B------:R-:W-:Y:S01]  /*21e0*/  IMAD.WIDE R14, R101, 0x80, R88 ;  /* 0x00000080650e7825 */ /* 0x000fe200078e0258 */
[----:B------:R-:W-:Y:S02]  /*21f0*/  BSSY B0, `(.L_x_34) ;  /* 0x000032c000007945 */ /* 0x000fe40003800000 */
[----:B------:R-:W-:Y:S01]  /*2200*/  SHF.R.S32.HI R9, RZ, 0x1f, R8 ;  /* 0x0000001fff097819 */ /* 0x000fe20000011408 */
[----:B------:R-:W-:Y:S02]  /*2210*/  IMAD R4, R10, UR4, RZ ;  /* 0x000000040a047c24 */ /* 0x000fe4000f8e02ff */
[----:B------:R-:W-:-:S02]  /*2220*/  IMAD.IADD R101, R98, 0x1, -R11 ;  /* 0x0000000162657824 */ /* 0x000fc400078e0a0b */
[C---:B------:R-:W-:Y:S02]  /*2230*/  IMAD R7, R23.reuse, UR5, R4 ;  /* 0x0000000517077c24 */ /* 0x040fe4000f8e0204 */
[----:B------:R-:W-:Y:S01]  /*2240*/  IMAD.WIDE.U32 R4, R23, UR4, R8 ;  /* 0x0000000417047c25 */ /* 0x000fe2000f8e0008 */
[----:B------:R-:W-:-:S03]  /*2250*/  ULDC.64 UR4, c[0x0][0x5c0] ;  /* 0x0001700000047ab9 */ /* 0x000fc60000000a00 */
[----:B------:R-:W-:Y:S02]  /*2260*/  IMAD.IADD R5, R5, 0x1, R7 ;  /* 0x0000000105057824 */ /* 0x000fe400078e0207 */
[----:B------:R-:W-:Y:S02]  /*2270*/  IMAD.IADD R3, R92, 0x1, -R3 ;  /* 0x000000015c037824 */ /* 0x000fe400078e0a03 */
[-C--:B0-----:R-:W-:Y:S02]  /*2280*/  IMAD R6, R15, R12.reuse, RZ ;  /* 0x0000000c0f067224 */ /* 0x081fe400078e02ff */
[----:B------:R-:W-:-:S04]  /*2290*/  IMAD.WIDE.U32 R4, R14, R12, R4 ;  /* 0x0000000c0e047225 */ /* 0x000fc800078e0004 */
[----:B------:R-:W-:Y:S01]  /*22a0*/  IMAD R7, R14, R13, R6 ;  /* 0x0000000d0e077224 */ /* 0x000fe200078e0206 */
[----:B------:R-:W-:-:S04]  /*22b0*/  IADD3 R4, P0, R4, UR4, RZ ;  /* 0x0000000404047c10 */ /* 0x000fc8000ff1e0ff */
[----:B------:R-:W-:Y:S02]  /*22c0*/  IADD3.X R5, R5, UR5, R7, P0, !PT ;  /* 0x0000000505057c10 */ /* 0x000fe400087fe407 */
[----:B-----5:R-:W-:Y:S02]  /*22d0*/  ISETP.NE.AND P0, PT, R91, RZ, PT ;  /* 0x000000ff5b00720c */ /* 0x020fe40003f05270 */
[----:B------:R-:W-:-:S04]  /*22e0*/  LEA R6, P1, R12, R4, 0x3 ;  /* 0x000000040c067211 */ /* 0x000fc800078218ff */
[----:B------:R-:W-:-:S07]  /*22f0*/  LEA.HI.X R7, R12, R5, R13, 0x3, P1 ;  /* 0x000000050c077211 */ /* 0x000fce00008f1c0d */
[----:B------:R-:W-:Y:S05]  /*2300*/  @!P0 BRA `(.L_x_35) ;  /* 0x0000002400608947 */ /* 0x000fea0003800000 */
[----:B------:R-:W0:Y:S01]  /*2310*/  LDC.64 R102, c[0x0][0x5b0] ;  /* 0x00016c00ff667b82 */ /* 0x000e220000000a00 */
[----:B------:R-:W-:Y:S01]  /*2320*/  ULDC.64 UR4, c[0x0][0x5b8] ;  /* 0x00016e0000047ab9 */ /* 0x000fe20000000a00 */
[----:B------:R-:W-:Y:S01]  /*2330*/  ISETP.GE.AND P1, PT, R101, 0x1, PT ;  /* 0x000000016500780c */ /* 0x000fe20003f26270 */
[----:B------:R-:W-:Y:S01]  /*2340*/  IMAD R10, R10, UR4, RZ ;  /* 0x000000040a0a7c24 */ /* 0x000fe2000f8e02ff */
[----:B------:R-:W-:Y:S01]  /*2350*/  BSSY B1, `(.L_x_36) ;  /* 0x000000e000017945 */ /* 0x000fe20003800000 */
[----:B------:R-:W-:Y:S01]  /*2360*/  IMAD.WIDE.U32 R20, R23, UR4, R8 ;  /* 0x0000000417147c25 */ /* 0x000fe2000f8e0008 */
[----:B------:R-:W-:Y:S02]  /*2370*/  ISETP.LT.OR P5, PT, R3, 0x1, !P1 ;  /* 0x000000010300780c */ /* 0x000fe40004fa1670 */
[----:B------:R-:W1:Y:S01]  /*2380*/  LDC.64 R104, c[0x0][0x5a8] ;  /* 0x00016a00ff687b82 */ /* 0x000e620000000a00 */
[----:B------:R-:W-:Y:S02]  /*2390*/  IMAD R13, R23, UR5, R10 ;  /* 0x00000005170d7c24 */ /* 0x000fe4000f8e020a */
[----:B------:R-:W-:-:S02]  /*23a0*/  IMAD.MOV.U32 R12, RZ, RZ, R20 ;  /* 0x000000ffff0c7224 */ /* 0x000fc400078e0014 */
[----:B------:R-:W-:Y:S02]  /*23b0*/  IMAD.IADD R13, R21, 0x1, R13 ;  /* 0x00000001150d7824 */ /* 0x000fe400078e020d */
[-C--:B0-----:R-:W-:Y:S02]  /*23c0*/  IMAD R10, R15, R102.reuse, RZ ;  /* 0x000000660f0a7224 */ /* 0x081fe400078e02ff */
[----:B------:R-:W-:-:S04]  /*23d0*/  IMAD.WIDE.U32 R8, R14, R102, R12 ;  /* 0x000000660e087225 */ /* 0x000fc800078e000c */
[----:B------:R-:W-:Y:S01]  /*23e0*/  IMAD R23, R14, R103, R10 ;  /* 0x000000670e177224 */ /* 0x000fe200078e020a */
[----:B-1----:R-:W-:-:S04]  /*23f0*/  IADD3 R8, P0, R8, R104, RZ ;  /* 0x0000006808087210 */ /* 0x002fc80007f1e0ff */
[----:B------:R-:W-:Y:S01]  /*2400*/  IADD3.X R9, R105, R9, R23, P0, !PT ;  /* 0x0000000969097210 */ /* 0x000fe200007fe417 */
[----:B------:R-:W-:Y:S08]  /*2410*/  @P5 BRA `(.L_x_37) ;  /* 0x0000000000045947 */ /* 0x000ff00003800000 */
[----:B------:R0:W5:Y:S02]  /*2420*/  LDG.E.U8 R99, desc[UR38][R8.64] ;  /* 0x0000002608637981 */ /* 0x000164000c1e1100 */
.L_x_37:
[----:B------:R-:W-:Y:S05]  /*2430*/  BSYNC B1 ;  /* 0x0000000000017941 */ /* 0x000fea0003800000 */
.L_x_36:
[----:B-----5:R-:W-:Y:S01]  /*2440*/  LOP3.LUT R15, R99, 0xffff, RZ, 0xc0, !PT ;  /* 0x0000ffff630f7812 */ /* 0x020fe200078ec0ff */
[C---:B------:R-:W-:Y:S01]  /*2450*/  IMAD.SHL.U32 R10, R102.reuse, 0x8, RZ ;  /* 0x00000008660a7824 */ /* 0x040fe200078e00ff */
[----:B------:R-:W-:Y:S01]  /*2460*/  ISETP.LT.OR P2, PT, R3, 0x2, !P1 ;  /* 0x000000020300780c */ /* 0x000fe20004f41670 */
[----:B------:R-:W-:Y:S01]  /*2470*/  BSSY B1, `(.L_x_38) ;  /* 0x000000e000017945 */ /* 0x000fe20003800000 */
[----:B------:R-:W-:Y:S02]  /*2480*/  PRMT R100, R15, 0x8880, RZ ;  /* 0x000088800f647816 */ /* 0x000fe400000000ff */
[----:B------:R-:W-:Y:S02]  /*2490*/  SHF.L.U64.HI R11, R102, 0x3, R103 ;  /* 0x00000003660b7819 */ /* 0x000fe40000010267 */
[----:B------:R-:W-:Y:S01]  /*24a0*/  ISETP.GE.AND P0, PT, R101, 0x9, PT ;  /* 0x000000096500780c */ /* 0x000fe20003f06270 */
[----:B------:R-:W-:Y:S02]  /*24b0*/  IMAD R15, R100, R91, RZ ;  /* 0x0000005b640f7224 */ /* 0x000fe400078e02ff */
[----:B------:R-:W-:-:S04]  /*24c0*/  IMAD.WIDE.U32 R10, R14, R102, R10 ;  /* 0x000000660e0a7225 */ /* 0x000fc800078e000a */
[----:B------:R-:W-:Y:S01]  /*24d0*/  @!P5 IMAD R21, R24, R90, R15 ;  /* 0x0000005a1815d224 */ /* 0x000fe200078e020f */
[----:B------:R-:W-:Y:S01]  /*24e0*/  IADD3 R10, P3, P4, R20, R104, R10 ;  /* 0x00000068140a7210 */ /* 0x000fe20007c7e00a */
[----:B------:R-:W-:-:S03]  /*24f0*/  IMAD.IADD R20, R23, 0x1, R11 ;  /* 0x0000000117147824 */ /* 0x000fc600078e020b */
[----:B------:R1:W-:Y:S01]  /*2500*/  @!P5 STG.E.U8 desc[UR38][R4.64], R21 ;  /* 0x000000150400d986 */ /* 0x0003e2000c101126 */
[----:B------:R-:W-:Y:S08]  /*2510*/  @P2 BRA `(.L_x_39) ;  /* 0x00000000000c2947 */ /* 0x000ff00003800000 */
[----:B------:R-:W2:Y:S02]  /*2520*/  LDG.E.U8 R99, desc[UR38][R8.64+0x1] ;  /* 0x0000012608637981 */ /* 0x000ea4000c1e1100 */
[----:B--2---:R-:W-:-:S05]  /*2530*/  PRMT R14, R99, 0x8880, RZ ;  /* 0x00008880630e7816 */ /* 0x004fca00000000ff */
[----:B------:R-:W-:-:S07]  /*2540*/  IMAD R15, R14, R91, RZ ;  /* 0x0000005b0e0f7224 */ /* 0x000fce00078e02ff */
.L_x_39:
[----:B------:R-:W-:Y:S05]  /*2550*/  BSYNC B1 ;  /* 0x0000000000017941 */ /* 0x000fea0003800000 */
.L_x_38:
[----:B------:R-:W-:Y:S01]  /*2560*/  ISETP.LT.OR P5, PT, R3, 0x1, !P0 ;  /* 0x000000010300780c */ /* 0x000fe200047a1670 */
[----:B------:R-:W-:Y:S01]  /*2570*/  @!P2 IMAD R25, R25, R90, R15 ;  /* 0x0000005a1919a224 */ /* 0x000fe200078e020f */
[----:B------:R-:W-:Y:S01]  /*2580*/  BSSY B1, `(.L_x_40) ;  /* 0x000000a000017945 */ /* 0x000fe20003800000 */
[----:B------:R-:W-:Y:S02]  /*2590*/  IADD3.X R11, R13, R105, R20, P3, P4 ;  /* 0x000000690d0b7210 */ /* 0x000fe40001fe8414 */
[C---:B------:R-:W-:Y:S01]  /*25a0*/  ISETP.LT.OR P3, PT, R3.reuse, 0x2, !P0 ;  /* 0x000000020300780c */ /* 0x040fe20004761670 */
[----:B------:R2:W-:Y:S01]  /*25b0*/  @!P2 STG.E.U8 desc[UR38][R4.64+0x1], R25 ;  /* 0x000001190400a986 */ /* 0x0005e2000c101126 */
[C---:B------:R-:W-:Y:S02]  /*25c0*/  ISETP.LT.OR P4, PT, R3.reuse, 0x9, !P1 ;  /* 0x000000090300780c */ /* 0x040fe40004f81670 */
[----:B------:R-:W-:-:S04]  /*25d0*/  ISETP.LT.OR P2, PT, R3, 0xa, !P1 ;  /* 0x0000000a0300780c */ /* 0x000fc80004f41670 */
[----:B------:R-:W-:Y:S09]  /*25e0*/  @P5 BRA `(.L_x_41) ;  /* 0x00000000000c5947 */ /* 0x000ff20003800000 */
[----:B------:R-:W3:Y:S02]  /*25f0*/  LDG.E.U8 R99, desc[UR38][R10.64] ;  /* 0x000000260a637981 */ /* 0x000ee4000c1e1100 */
[----:B---3--:R-:W-:-:S05]  /*2600*/  PRMT R12, R99, 0x8880, RZ ;  /* 0x00008880630c7816 */ /* 0x008fca00000000ff */
[----:B------:R-:W-:-:S07]  /*2610*/  IMAD R15, R12, R91, RZ ;  /* 0x0000005b0c0f7224 */ /* 0x000fce00078e02ff */
.L_x_41:
[----:B------:R-:W-:Y:S05]  /*2620*/  BSYNC B1 ;  /* 0x0000000000017941 */ /* 0x000fea0003800000 */
.L_x_40:
[----:B------:R-:W-:Y:S01]  /*2630*/  @!P5 IMAD R13, R26, R90, R15 ;  /* 0x0000005a1a0dd224 */ /* 0x000fe200078e020f */
[----:B------:R-:W-:Y:S04]  /*2640*/  BSSY B1, `(.L_x_42) ;  /* 0x0000006000017945 */ /* 0x000fe80003800000 */
[----:B------:R3:W-:Y:S01]  /*2650*/  @!P5 STG.E.U8 desc[UR38][R6.64], R13 ;  /* 0x0000000d0600d986 */ /* 0x0007e2000c101126 */
[----:B------:R-:W-:Y:S05]  /*2660*/  @P3 BRA `(.L_x_43) ;  /* 0x00000000000c3947 */ /* 0x000fea0003800000 */
[----:B------:R-:W4:Y:S02]  /*2670*/  LDG.E.U8 R99, desc[UR38][R10.64+0x1] ;  /* 0x000001260a637981 */ /* 0x000f24000c1e1100 */
[----:B----4-:R-:W-:-:S05]  /*2680*/  PRMT R12, R99, 0x8880, RZ ;  /* 0x00008880630c7816 */ /* 0x010fca00000000ff */
[----:B------:R-:W-:-:S07]  /*2690*/  IMAD R15, R12, R91, RZ ;  /* 0x0000005b0c0f7224 */ /* 0x000fce00078e02ff */
.L_x_43:
[----:B------:R-:W-:Y:S05]  /*26a0*/  BSYNC B1 ;  /* 0x0000000000017941 */ /* 0x000fea0003800000 */
.L_x_42:
[----:B------:R-:W-:Y:S01]  /*26b0*/  @!P3 IMAD R27, R27, R90, R15 ;  /* 0x0000005a1b1bb224 */ /* 0x000fe200078e020f */
[----:B------:R-:W-:Y:S04]  /*26c0*/  BSSY B1, `(.L_x_44) ;  /* 0x0000006000017945 */ /* 0x000fe80003800000 */
[----:B------:R4:W-:Y:S01]  /*26d0*/  @!P3 STG.E.U8 desc[UR38][R6.64+0x1], R27 ;  /* 0x0000011b0600b986 */ /* 0x0009e2000c101126 */
[----:B------:R-:W-:Y:S05]  /*26e0*/  @P4 BRA `(.L_x_45) ;  /* 0x00000000000c4947 */ /* 0x000fea0003800000 */
[----:B------:R-:W5:Y:S02]  /*26f0*/  LDG.E.U8 R99, desc[UR38][R8.64+0x8] ;  /* 0x0000082608637981 */ /* 0x000f64000c1e1100 */
[----:B-----5:R-:W-:-:S05]  /*2700*/  PRMT R12, R99, 0x8880, RZ ;  /* 0x00008880630c7816 */ /* 0x020fca00000000ff */
[----:B------:R-:W-:-:S07]  /*2710*/  IMAD R15, R12, R91, RZ ;  /* 0x0000005b0c0f7224 */ /* 0x000fce00078e02ff */
.L_x_45:
[----:B------:R-:W-:Y:S05]  /*2720*/  BSYNC B1 ;  /* 0x0000000000017941 */ /* 0x000fea0003800000 */
.L_x_44:
[----:B---3--:R-:W-:Y:S01]  /*2730*/  @!P4 IMAD R13, R28, R90, R15 ;  /* 0x0000005a1c0dc224 */ /* 0x008fe200078e020f */
[----:B------:R-:W-:Y:S04]  /*2740*/  BSSY B1, `(.L_x_46) ;  /* 0x0000006000017945 */ /* 0x000fe80003800000 */
[----:B------:R3:W-:Y:S01]  /*2750*/  @!P4 STG.E.U8 desc[UR38][R4.64+0x8], R13 ;  /* 0x0000080d0400c986 */ /* 0x0007e2000c101126 */
[----:B------:R-:W-:Y:S05]  /*2760*/  @P2 BRA `(.L_x_47) ;  /* 0x00000000000c2947 */ /* 0x000fea0003800000 */
[----:B------:R-:W5:Y:S02]  /*2770*/  LDG.E.U8 R99, desc[UR38][R8.64+0x9] ;  /* 0x0000092608637981 */ /* 0x000f64000c1e1100 */
[----:B-----5:R-:W-:-:S05]  /*2780*/  PRMT R12, R99, 0x8880, RZ ;  /* 0x00008880630c7816 */ /* 0x020fca00000000ff */
[----:B------:R-:W-:-:S07]  /*2790*/  IMAD R15, R12, R91, RZ ;  /* 0x0000005b0c0f7224 */ /* 0x000fce00078e02ff */
.L_x_47:
[----:B------:R-:W-:Y:S05]  /*27a0*/  BSYNC B1 ;  /* 0x0000000000017941 */ /* 0x000fea0003800000 */
.L_x_46:
[----:B------:R-:W-:Y:S01]  /*27b0*/  ISETP.LT.OR P4, PT, R3, 0x9, !P0 ;  /* 0x000000090300780c */ /* 0x000fe20004781670 */
[----:B------:R-:W-:Y:S01]  /*27c0*/  @!P2 IMAD R29, R29, R90, R15 ;  /* 0x0000005a1d1da224 */ /* 0x000fe200078e020f */
[----:B------:R-:W-:Y:S01]  /*27d0*/  BSSY B1, `(.L_x_48) ;  /* 0x0000009000017945 */ /* 0x000fe20003800000 */
[C---:B------:R-:W-:Y:S02]  /*27e0*/  ISETP.LT.OR P3, PT, R3.reuse, 0xa, !P0 ;  /* 0x0000000a0300780c */ /* 0x040fe40004761670 */
[C---:B------:R-:W-:Y:S01]  /*27f0*/  ISETP.LT.OR P5, PT, R3.reuse, 0x11, !P1 ;  /* 0x000000110300780c */ /* 0x040fe20004fa1670 */
[----:B------:R0:W-:Y:S01]  /*2800*/  @!P2 STG.E.U8 desc[UR38][R4.64+0x9], R29 ;  /* 0x0000091d0400a986 */ /* 0x0001e2000c101126 */
[----:B------:R-:W-:-:S06]  /*2810*/  ISETP.LT.OR P2, PT, R3, 0x12, !P1 ;  /* 0x000000120300780c */ /* 0x000fcc0004f41670 */
[----:B------:R-:W-:Y:S07]  /*2820*/  @P4 BRA `(.L_x_49) ;  /* 0x00000000000c4947 */ /* 0x000fee0003800000 */
[----:B------:R-:W5:Y:S02]  /*2830*/  LDG.E.U8 R99, desc[UR38][R10.64+0x8] ;  /* 0x000008260a637981 */ /* 0x000f64000c1e1100 */
[----:B-----5:R-:W-:-:S05]  /*2840*/  PRMT R12, R99, 0x8880, RZ ;  /* 0x00008880630c7816 */ /* 0x020fca00000000ff */
[----:B------:R-:W-:-:S07]  /*2850*/  IMAD R15, R12, R91, RZ ;  /* 0x0000005b0c0f7224 */ /* 0x000fce00078e02ff */
.L_x_49:
[----:B------:R-:W-:Y:S05]  /*2860*/  BSYNC B1 ;  /* 0x0000000000017941 */ /* 0x000fea0003800000 */
.L_x_48:
[----:B---3--:R-:W-:Y:S01]  /*2870*/  @!P4 IMAD R13, R30, R90, R15 ;  /* 0x0000005a1e0dc224 */ /* 0x008fe200078e020f */
[----:B------:R-:W-:Y:S04]  /*2880*/  BSSY B1, `(.L_x_50) ;  /* 0x0000006000017945 */ /* 0x000fe80003800000 */
[----:B------:R3:W-:Y:S01]  /*2890*/  @!P4 STG.E.U8 desc[UR38][R6.64+0x8], R13 ;  /* 0x0000080d0600c986 */ /* 0x0007e2000c101126 */
[----:B------:R-:W-:Y:S05]  /*28a0*/  @P3 BRA `(.L_x_51) ;  /* 0x00000000000c3947 */ /* 0x000fea0003800000 */
[----:B------:R-:W5:Y:S02]  /*28b0*/  LDG.E.U8 R99, desc[UR38][R10.64+0x9] ;  /* 0x000009260a637981 */ /* 0x000f64000c1e1100 */
[----:B-----5:R-:W-:-:S05]  /*28c0*/  PRMT R12, R99, 0x8880, RZ ;  /* 0x00008880630c7816 */ /* 0x020fca00000000ff */
[----:B------:R-:W-:-:S07]  /*28d0*/  IMAD R15, R12, R91, RZ ;  /* 0x0000005b0c0f7224 */ /* 0x000fce00078e02ff */
.L_x_51:
[----:B------:R-:W-:Y:S05]  /*28e0*/  BSYNC B1 ;  /* 0x0000000000017941 */ /* 0x000fea0003800000 */
.L_x_50:
[----:B------:R-:W-:Y:S01]  /*28f0*/  @!P3 IMAD R31, R31, R90, R15 ;  /* 0x0000005a1f1fb224 */ /* 0x000fe200078e020f */
[----:B------:R-:W-:Y:S04]  /*2900*/  BSSY B1, `(.L_x_52) ;  /* 0x0000006000017945 */ /* 0x000fe80003800000 */
[----:B------:R0:W-:Y:S01]  /*2910*/  @!P3 STG.E.U8 desc[UR38][R6.64+0x9], R31 ;  /* 0x0000091f0600b986 */ /* 0x0001e2000c101126 */
[----:B------:R-:W-:Y:S05]  /*2920*/  @P5 BRA `(.L_x_53) ;  /* 0x00000000000c5947 */ /* 0x000fea0003800000 */
[----:B------:R-:W5:Y:S02]  /*2930*/  LDG.E.U8 R99, desc[UR38][R8.64+0x10] ;  /* 0x0000102608637981 */ /* 0x000f64000c1e1100 */
[----:B-----5:R-:W-:-:S05]  /*2940*/  PRMT R12, R99, 0x8880, RZ ;  /* 0x00008880630c7816 */ /* 0x020fca00000000ff */
[----:B------:R-:W-:-:S07]  /*2950*/  IMAD R15, R12, R91, RZ ;  /* 0x0000005b0c0f7224 */ /* 0x000fce00078e02ff */
.L_x_53:
[----:B------:R-:W-:Y:S05]  /*2960*/  BSYNC B1 ;  /* 0x0000000000017941 */ /* 0x000fea0003800000 */
.L_x_52:
[----:B---3--:R-:W-:Y:S01]  /*2970*/  @!P5 IMAD R13, R32, R90, R15 ;  /* 0x0000005a200dd224 */ /* 0x008fe200078e020f */
[----:B------:R-:W-:Y:S04]  /*2980*/  BSSY B1, `(.L_x_54) ;  /* 0x0000006000017945 */ /* 0x000fe80003800000 */
[----:B------:R3:W-:Y:S01]  /*2990*/  @!P5 STG.E.U8 desc[UR38][R4.64+0x10], R13 ;  /* 0x0000100d0400d986 */ /* 0x0007e2000c101126 */
[----:B------:R-:W-:Y:S05]  /*29a0*/  @P2 BRA `(.L_x_55) ;  /* 0x00000000000c2947 */ /* 0x000fea0003800000 */
[----:B------:R-:W5:Y:S02]  /*29b0*/  LDG.E.U8 R99, desc[UR38][R8.64+0x11] ;  /* 0x0000112608637981 */ /* 0x000f64000c1e1100 */
[----:B-----5:R-:W-:-:S05]  /*29c0*/  PRMT R12, R99, 0x8880, RZ ;  /* 0x00008880630c7816 */ /* 0x020fca00000000ff */
[----:B------:R-:W-:-:S07]  /*29d0*/  IMAD R15, R12, R91, RZ ;  /* 0x0000005b0c0f7224 */ /* 0x000fce00078e02ff */
.L_x_55:
[----:B------:R-:W-:Y:S05]  /*29e0*/  BSYNC B1 ;  /* 0x0000000000017941 */ /* 0x000fea0003800000 */
.L_x_54:
        /* <DEDUP_REMOVED lines=11> */
.L_x_57:
[----:B------:R-:W-:Y:S05]  /*2aa0*/  BSYNC B1 ;  /* 0x0000000000017941 */ /* 0x000fea0003800000 */
.L_x_56:
[----:B---3--:R-:W-:Y:S01]  /*2ab0*/  @!P4 IMAD R13, R34, R90, R15 ;  /* 0x0000005a220dc224 */ /* 0x008fe200078e020f */
[----:B------:R-:W-:Y:S04]  /*2ac0*/  BSSY B1, `(.L_x_58) ;  /* 0x0000006000017945 */ /* 0x000fe80003800000 */
[----:B------:R3:W-:Y:S01]  /*2ad0*/  @!P4 STG.E.U8 desc[UR38][R6.64+0x10], R13 ;  /* 0x0000100d0600c986 */ /* 0x0007e2000c101126 */
[----:B------:R-:W-:Y:S05]  /*2ae0*/  @P3 BRA `(.L_x_59) ;  /* 0x00000000000c3947 */ /* 0x000fea0003800000 */
[----:B------:R-:W5:Y:S02]  /*2af0*/  LDG.E.U8 R99, desc[UR38][R10.64+0x11] ;  /* 0x000011260a637981 */ /* 0x000f64000c1e1100 */
[----:B-----5:R-:W-:-:S05]  /*2b00*/  PRMT R12, R99, 0x8880, RZ ;  /* 0x00008880630c7816 */ /* 0x020fca00000000ff */
[----:B------:R-:W-:-:S07]  /*2b10*/  IMAD R15, R12, R91, RZ ;  /* 0x0000005b0c0f7224 */ /* 0x000fce00078e02ff */
.L_x_59:
[----:B------:R-:W-:Y:S05]  /*2b20*/  BSYNC B1 ;  /* 0x0000000000017941 */ /* 0x000fea0003800000 */
.L_x_58:
[----:B------:R-:W-:Y:S01]  /*2b30*/  @!P3 IMAD R35, R35, R90, R15 ;  /* 0x0000005a2323b224 */ /* 0x000fe200078e020f */
[----:B------:R-:W-:Y:S04]  /*2b40*/  BSSY B1, `(.L_x_60) ;  /* 0x0000006000017945 */ /* 0x000fe80003800000 */
[----:B------:R0:W-:Y:S01]  /*2b50*/  @!P3 STG.E.U8 desc[UR38][R6.64+0x11], R35 ;  /* 0x000011230600b986 */ /* 0x0001e2000c101126 */
[----:B------:R-:W-:Y:S05]  /*2b60*/  @P5 BRA `(.L_x_61) ;  /* 0x00000000000c5947 */ /* 0x000fea0003800000 */
[----:B------:R-:W5:Y:S02]  /*2b70*/  LDG.E.U8 R99, desc[UR38][R8.64+0x18] ;  /* 0x0000182608637981 */ /* 0x000f64000c1e1100 */
[----:B-----5:R-:W-:-:S05]  /*2b80*/  PRMT R12, R99, 0x8880, RZ ;  /* 0x00008880630c7816 */ /* 0x020fca00000000ff */
[----:B------:R-:W-:-:S07]  /*2b90*/  IMAD R15, R12, R91, RZ ;  /* 0x0000005b0c0f7224 */ /* 0x000fce00078e02ff */
.L_x_61:
[----:B------:R-:W-:Y:S05]  /*2ba0*/  BSYNC B1 ;  /* 0x0000000000017941 */ /* 0x000fea0003800000 */
.L_x_60:
[----:B---3--:R-:W-:Y:S01]  /*2bb0*/  @!P5 IMAD R13, R36, R90, R15 ;  /* 0x0000005a240dd224 */ /* 0x008fe200078e020f */
[----:B------:R-:W-:Y:S04]  /*2bc0*/  BSSY B1, `(.L_x_62) ;  /* 0x0000006000017945 */ /* 0x000fe80003800000 */
[----:B------:R3:W-:Y:S01]  /*2bd0*/  @!P5 STG.E.U8 desc[UR38][R4.64+0x18], R13 ;  /* 0x0000180d0400d986 */ /* 0x0007e2000c101126 */
[----:B------:R-:W-:Y:S05]  /*2be0*/  @P2 BRA `(.L_x_63) ;  /* 0x00000000000c2947 */ /* 0x000fea0003800000 */
[----:B------:R-:W5:Y:S02]  /*2bf0*/  LDG.E.U8 R99, desc[UR38][R8.64+0x19] ;  /* 0x0000192608637981 */ /* 0x000f64000c1e1100 */
[----:B-----5:R-:W-:-:S05]  /*2c00*/  PRMT R12, R99, 0x8880, RZ ;  /* 0x00008880630c7816 */ /* 0x020fca00000000ff */
[----:B------:R-:W-:-:S07]  /*2c10*/  IMAD R15, R12, R91, RZ ;  /* 0x0000005b0c0f7224 */ /* 0x000fce00078e02ff */
.L_x_63:
[----:B------:R-:W-:Y:S05]  /*2c20*/  BSYNC B1 ;  /* 0x0000000000017941 */ /* 0x000fea0003800000 */
.L_x_62:
        /* <DEDUP_REMOVED lines=11> */
.L_x_65:
[----:B------:R-:W-:Y:S05]  /*2ce0*/  BSYNC B1 ;  /* 0x0000000000017941 */ /* 0x000fea0003800000 */
.L_x_64:
[----:B---3--:R-:W-:Y:S01]  /*2cf0*/  @!P4 IMAD R13, R38, R90, R15 ;  /* 0x0000005a260dc224 */ /* 0x008fe200078e020f */
[----:B------:R-:W-:Y:S04]  /*2d00*/  BSSY B1, `(.L_x_66) ;  /* 0x0000006000017945 */ /* 0x000fe80003800000 */
[----:B------:R3:W-:Y:S01]  /*2d10*/  @!P4 STG.E.U8 desc[UR38][R6.64+0x18], R13 ;  /* 0x0000180d0600c986 */ /* 0x0007e2000c101126 */
[----:B------:R-:W-:Y:S05]  /*2d20*/  @P3 BRA `(.L_x_67) ;  /* 0x00000000000c3947 */ /* 0x000fea0003800000 */
[----:B------:R-:W5:Y:S02]  /*2d30*/  LDG.E.U8 R99, desc[UR38][R10.64+0x19] ;  /* 0x000019260a637981 */ /* 0x000f64000c1e1100 */
[----:B-----5:R-:W-:-:S05]  /*2d40*/  PRMT R12, R99, 0x8880, RZ ;  /* 0x00008880630c7816 */ /* 0x020fca00000000ff */
[----:B------:R-:W-:-:S07]  /*2d50*/  IMAD R15, R12, R91, RZ ;  /* 0x0000005b0c0f7224 */ /* 0x000fce00078e02ff */
.L_x_67:
[----:B------:R-:W-:Y:S05]  /*2d60*/  BSYNC B1 ;  /* 0x0000000000017941 */ /* 0x000fea0003800000 */
.L_x_66:
[----:B------:R-:W-:Y:S01]  /*2d70*/  @!P3 IMAD R39, R39, R90, R15 ;  /* 0x0000005a2727b224 */ /* 0x000fe200078e020f */
[----:B------:R-:W-:Y:S04]  /*2d80*/  BSSY B1, `(.L_x_68) ;  /* 0x0000006000017945 */ /* 0x000fe80003800000 */
[----:B------:R0:W-:Y:S01]  /*2d90*/  @!P3 STG.E.U8 desc[UR38][R6.64+0x19], R39 ;  /* 0x000019270600b986 */ /* 0x0001e2000c101126 */
[----:B------:R-:W-:Y:S05]  /*2da0*/  @P5 BRA `(.L_x_69) ;  /* 0x00000000000c5947 */ /* 0x000fea0003800000 */
[----:B------:R-:W5:Y:S02]  /*2db0*/  LDG.E.U8 R99, desc[UR38][R8.64+0x20] ;  /* 0x0000202608637981 */ /* 0x000f64000c1e1100 */
[----:B-----5:R-:W-:-:S05]  /*2dc0*/  PRMT R12, R99, 0x8880, RZ ;  /* 0x00008880630c7816 */ /* 0x020fca00000000ff */
[----:B------:R-:W-:-:S07]  /*2dd0*/  IMAD R15, R12, R91, RZ ;  /* 0x0000005b0c0f7224 */ /* 0x000fce00078e02ff */
.L_x_69:
[----:B------:R-:W-:Y:S05]  /*2de0*/  BSYNC B1 ;  /* 0x0000000000017941 */ /* 0x000fea0003800000 */
.L_x_68:
[----:B---3--:R-:W-:Y:S01]  /*2df0*/  @!P5 IMAD R13, R40, R90, R15 ;  /* 0x0000005a280dd224 */ /* 0x008fe200078e020f */
[----:B------:R-:W-:Y:S04]  /*2e00*/  BSSY B1, `(.L_x_70) ;  /* 0x0000006000017945 */ /* 0x000fe80003800000 */
[----:B------:R3:W-:Y:S01]  /*2e10*/  @!P5 STG.E.U8 desc[UR38][R4.64+0x20], R13 ;  /* 0x0000200d0400d986 */ /* 0x0007e2000c101126 */
[----:B------:R-:W-:Y:S05]  /*2e20*/  @P2 BRA `(.L_x_71) ;  /* 0x00000000000c2947 */ /* 0x000fea0003800000 */
[----:B------:R-:W5:Y:S02]  /*2e30*/  LDG.E.U8 R99, desc[UR38][R8.64+0x21] ;  /* 0x0000212608637981 */ /* 0x000f64000c1e1100 */
[----:B-----5:R-:W-:-:S05]  /*2e40*/  PRMT R12, R99, 0x8880, RZ ;  /* 0x00008880630c7816 */ /* 0x020fca00000000ff */
[----:B------:R-:W-:-:S07]  /*2e50*/  IMAD R15, R12, R91, RZ ;  /* 0x0000005b0c0f7224 */ /* 0x000fce00078e02ff */
.L_x_71:
[----:B------:R-:W-:Y:S05]  /*2e60*/  BSYNC B1 ;  /* 0x0000000000017941 */ /* 0x000fea0003800000 */
.L_x_70:
        /* <DEDUP_REMOVED lines=11> */
.L_x_73:
[----:B------:R-:W-:Y:S05]  /*2f20*/  BSYNC B1 ;  /* 0x0000000000017941 */ /* 0x000fea0003800000 */
.L_x_72:
[----:B---3--:R-:W-:Y:S01]  /*2f30*/  @!P4 IMAD R13, R42, R90, R15 ;  /* 0x0000005a2a0dc224 */ /* 0x008fe200078e020f */
[----:B------:R-:W-:Y:S04]  /*2f40*/  BSSY B1, `(.L_x_74) ;  /* 0x0000006000017945 */ /* 0x000fe80003800000 */
[----:B------:R3:W-:Y:S01]  /*2f50*/  @!P4 STG.E.U8 desc[UR38][R6.64+0x20], R13 ;  /* 0x0000200d0600c986 */ /* 0x0007e2000c101126 */
[----:B------:R-:W-:Y:S05]  /*2f60*/  @P3 BRA `(.L_x_75) ;  /* 0x00000000000c3947 */ /* 0x000fea0003800000 */
[----:B------:R-:W5:Y:S02]  /*2f70*/  LDG.E.U8 R99, desc[UR38][R10.64+0x21] ;  /* 0x000021260a637981 */ /* 0x000f64000c1e1100 */
[----:B-----5:R-:W-:-:S05]  /*2f80*/  PRMT R12, R99, 0x8880, RZ ;  /* 0x00008880630c7816 */ /* 0x020fca00000000ff */
[----:B------:R-:W-:-:S07]  /*2f90*/  IMAD R15, R12, R91, RZ ;  /* 0x0000005b0c0f7224 */ /* 0x000fce00078e02ff */
.L_x_75:
[----:B------:R-:W-:Y:S05]  /*2fa0*/  BSYNC B1 ;  /* 0x0000000000017941 */ /* 0x000fea0003800000 */
.L_x_74:
[----:B------:R-:W-:Y:S01]  /*2fb0*/  @!P3 IMAD R43, R43, R90, R15 ;  /* 0x0000005a2b2bb224 */ /* 0x000fe200078e020f */
[----:B------:R-:W-:Y:S04]  /*2fc0*/  BSSY B1, `(.L_x_76) ;  /* 0x0000006000017945 */ /* 0x000fe80003800000 */
[----:B------:R0:W-:Y:S01]  /*2fd0*/  @!P3 STG.E.U8 desc[UR38][R6.64+0x21], R43 ;  /* 0x0000212b0600b986 */ /* 0x0001e2000c101126 */
[----:B------:R-:W-:Y:S05]  /*2fe0*/  @P5 BRA `(.L_x_77) ;  /* 0x00000000000c5947 */ /* 0x000fea0003800000 */
[----:B------:R-:W5:Y:S02]  /*2ff0*/  LDG.E.U8 R99, desc[UR38][R8.64+0x28] ;  /* 0x0000282608637981 */ /* 0x000f64000c1e1100 */
[----:B-----5:R-:W-:-:S05]  /*3000*/  PRMT R12, R99, 0x8880, RZ ;  /* 0x00008880630c7816 */ /* 0x020fca00000000ff */
[----:B------:R-:W-:-:S07]  /*3010*/  IMAD R15, R12, R91, RZ ;  /* 0x0000005b0c0f7224 */ /* 0x000fce00078e02ff */
.L_x_77:
[----:B------:R-:W-:Y:S05]  /*3020*/  BSYNC B1 ;  /* 0x0000000000017941 */ /* 0x000fea0003800000 */
.L_x_76:
[----:B---3--:R-:W-:Y:S01]  /*3030*/  @!P5 IMAD R13, R44, R90, R15 ;  /* 0x0000005a2c0dd224 */ /* 0x008fe200078e020f */
[----:B------:R-:W-:Y:S04]  /*3040*/  BSSY B1, `(.L_x_78) ;  /* 0x0000006000017945 */ /* 0x000fe80003800000 */
[----:B------:R3:W-:Y:S01]  /*3050*/  @!P5 STG.E.U8 desc[UR38][R4.64+0x28], R13 ;  /* 0x0000280d0400d986 */ /* 0x0007e2000c101126 */
[----:B------:R-:W-:Y:S05]  /*3060*/  @P2 BRA `(.L_x_79) ;  /* 0x00000000000c2947 */ /* 0x000fea0003800000 */
[----:B------:R-:W5:Y:S02]  /*3070*/  LDG.E.U8 R99, desc[UR38][R8.64+0x29] ;  /* 0x0000292608637981 */ /* 0x000f64000c1e1100 */
[----:B-----5:R-:W-:-:S05]  /*3080*/  PRMT R12, R99, 0x8880, RZ ;  /* 0x00008880630c7816 */ /* 0x020fca00000000ff */
[----:B------:R-:W-:-:S07]  /*3090*/  IMAD R15, R12, R91, RZ ;  /* 0x0000005b0c0f7224 */ /* 0x000fce00078e02ff */
.L_x_79:
[----:B------:R-:W-:Y:S05]  /*30a0*/  BSYNC B1 ;  /* 0x0000000000017941 */ /* 0x000fea0003800000 */
.L_x_78:
        /* <DEDUP_REMOVED lines=11> */
.L_x_81:
[----:B------:R-:W-:Y:S05]  /*3160*/  BSYNC B1 ;  /* 0x0000000000017941 */ /* 0x000fea0003800000 */
.L_x_80:
[----:B---3--:R-:W-:Y:S01]  /*3170*/  @!P4 IMAD R13, R46, R90, R15 ;  /* 0x0000005a2e0dc224 */ /* 0x008fe200078e020f */
[----:B------:R-:W-:Y:S04]  /*3180*/  BSSY B1, `(.L_x_82) ;  /* 0x0000006000017945 */ /* 0x000fe80003800000 */
[----:B------:R3:W-:Y:S01]  /*3190*/  @!P4 STG.E.U8 desc[UR38][R6.64+0x28], R13 ;  /* 0x0000280d0600c986 */ /* 0x0007e2000c101126 */
[----:B------:R-:W-:Y:S05]  /*31a0*/  @P3 BRA `(.L_x_83) ;  /* 0x00000000000c3947 */ /* 0x000fea0003800000 */
[----:B------:R-:W5:Y:S02]  /*31b0*/  LDG.E.U8 R99, desc[UR38][R10.64+0x29] ;  /* 0x000029260a637981 */ /* 0x000f64000c1e1100 */
[----:B-----5:R-:W-:-:S05]  /*31c0*/  PRMT R12, R99, 0x8880, RZ ;  /* 0x00008880630c7816 */ /* 0x020fca00000000ff */
[----:B------:R-:W-:-:S07]  /*31d0*/  IMAD R15, R12, R91, RZ ;  /* 0x0000005b0c0f7224 */ /* 0x000fce00078e02ff */
.L_x_83:
[----:B------:R-:W-:Y:S05]  /*31e0*/  BSYNC B1 ;  /* 0x0000000000017941 */ /* 0x000fea0003800000 */
.L_x_82:
[----:B------:R-:W-:Y:S01]  /*31f0*/  @!P3 IMAD R47, R47, R90, R15 ;  /* 0x0000005a2f2fb224 */ /* 0x000fe200078e020f */
[----:B------:R-:W-:Y:S04]  /*3200*/  BSSY B1, `(.L_x_84) ;  /* 0x0000006000017945 */ /* 0x000fe80003800000 */
[----:B------:R0:W-:Y:S01]  /*3210*/  @!P3 STG.E.U8 desc[UR38][R6.64+0x29], R47 ;  /* 0x0000292f0600b986 */ /* 0x0001e2000c101126 */
[----:B------:R-:W-:Y:S05]  /*3220*/  @P5 BRA `(.L_x_85) ;  /* 0x00000000000c5947 */ /* 0x000fea0003800000 */
[----:B------:R-:W5:Y:S02]  /*3230*/  LDG.E.U8 R99, desc[UR38][R8.64+0x30] ;  /* 0x0000302608637981 */ /* 0x000f64000c1e1100 */
[----:B-----5:R-:W-:-:S05]  /*3240*/  PRMT R12, R99, 0x8880, RZ ;  /* 0x00008880630c7816 */ /* 0x020fca00000000ff */
[----:B------:R-:W-:-:S07]  /*3250*/  IMAD R15, R12, R91, RZ ;  /* 0x0000005b0c0f7224 */ /* 0x000fce00078e02ff */
.L_x_85:
[----:B------:R-:W-:Y:S05]  /*3260*/  BSYNC B1 ;  /* 0x0000000000017941 */ /* 0x000fea0003800000 */
.L_x_84:
[----:B---3--:R-:W-:Y:S01]  /*3270*/  @!P5 IMAD R13, R48, R90, R15 ;  /* 0x0000005a300dd224 */ /* 0x008fe200078e020f */
[----:B------:R-:W-:Y:S04]  /*3280*/  BSSY B1, `(.L_x_86) ;  /* 0x0000006000017945 */ /* 0x000fe80003800000 */
[----:B------:R3:W-:Y:S01]  /*3290*/  @!P5 STG.E.U8 desc[UR38][R4.64+0x30], R13 ;  /* 0x0000300d0400d986 */ /* 0x0007e2000c101126 */
[----:B------:R-:W-:Y:S05]  /*32a0*/  @P2 BRA `(.L_x_87) ;  /* 0x00000000000c2947 */ /* 0x000fea0003800000 */
[----:B------:R-:W5:Y:S02]  /*32b0*/  LDG.E.U8 R99, desc[UR38][R8.64+0x31] ;  /* 0x0000312608637981 */ /* 0x000f64000c1e1100 */
[----:B-----5:R-:W-:-:S05]  /*32c0*/  PRMT R12, R99, 0x8880, RZ ;  /* 0x00008880630c7816 */ /* 0x020fca00000000ff */
[----:B------:R-:W-:-:S07]  /*32d0*/  IMAD R15, R12, R91, RZ ;  /* 0x0000005b0c0f7224 */ /* 0x000fce00078e02ff */
.L_x_87:
[----:B------:R-:W-:Y:S05]  /*32e0*/  BSYNC B1 ;  /* 0x0000000000017941 */ /* 0x000fea0003800000 */
.L_x_86:
        /* <DEDUP_REMOVED lines=11> */
.L_x_89:
[----:B------:R-:W-:Y:S05]  /*33a0*/  BSYNC B1 ;  /* 0x0000000000017941 */ /* 0x000fea0003800000 */
.L_x_88:
[----:B---3--:R-:W-:Y:S01]  /*33b0*/  @!P4 IMAD R13, R50, R90, R15 ;  /* 0x0000005a320dc224 */ /* 0x008fe200078e020f */
[----:B------:R-:W-:Y:S04]  /*33c0*/  BSSY B1, `(.L_x_90) ;  /* 0x0000006000017945 */ /* 0x000fe80003800000 */
[----:B------:R3:W-:Y:S01]  /*33d0*/  @!P4 STG.E.U8 desc[UR38][R6.64+0x30], R13 ;  /* 0x0000300d0600c986 */ /* 0x0007e2000c101126 */
[----:B------:R-:W-:Y:S05]  /*33e0*/  @P3 BRA `(.L_x_91) ;  /* 0x00000000000c3947 */ /* 0x000fea0003800000 */
[----:B------:R-:W5:Y:S02]  /*33f0*/  LDG.E.U8 R99, desc[UR38][R10.64+0x31] ;  /* 0x000031260a637981 */ /* 0x000f64000c1e1100 */
[----:B-----5:R-:W-:-:S05]  /*3400*/  PRMT R12, R99, 0x8880, RZ ;  /* 0x00008880630c7816 */ /* 0x020fca00000000ff */
[----:B------:R-:W-:-:S07]  /*3410*/  IMAD R15, R12, R91, RZ ;  /* 0x0000005b0c0f7224 */ /* 0x000fce00078e02ff */
.L_x_91:
[----:B------:R-:W-:Y:S05]  /*3420*/  BSYNC B1 ;  /* 0x0000000000017941 */ /* 0x000fea0003800000 */
.L_x_90:
[----:B------:R-:W-:Y:S01]  /*3430*/  @!P3 IMAD R51, R51, R90, R15 ;  /* 0x0000005a3333b224 */ /* 0x000fe200078e020f */
[----:B------:R-:W-:Y:S04]  /*3440*/  BSSY B1, `(.L_x_92) ;  /* 0x0000006000017945 */ /* 0x000fe80003800000 */
[----:B------:R0:W-:Y:S01]  /*3450*/  @!P3 STG.E.U8 desc[UR38][R6.64+0x31], R51 ;  /* 0x000031330600b986 */ /* 0x0001e2000c101126 */
[----:B------:R-:W-:Y:S05]  /*3460*/  @P5 BRA `(.L_x_93) ;  /* 0x00000000000c5947 */ /* 0x000fea0003800000 */
[----:B------:R-:W5:Y:S02]  /*3470*/  LDG.E.U8 R99, desc[UR38][R8.64+0x38] ;  /* 0x0000382608637981 */ /* 0x000f64000c1e1100 */
[----:B-----5:R-:W-:-:S05]  /*3480*/  PRMT R12, R99, 0x8880, RZ ;  /* 0x00008880630c7816 */ /* 0x020fca00000000ff */
[----:B------:R-:W-:-:S07]  /*3490*/  IMAD R15, R12, R91, RZ ;  /* 0x0000005b0c0f7224 */ /* 0x000fce00078e02ff */
.L_x_93:
[----:B------:R-:W-:Y:S05]  /*34a0*/  BSYNC B1 ;  /* 0x0000000000017941 */ /* 0x000fea0003800000 */
.L_x_92:
[----:B---3--:R-:W-:Y:S01]  /*34b0*/  @!P5 IMAD R13, R52, R90, R15 ;  /* 0x0000005a340dd224 */ /* 0x008fe200078e020f */
[----:B------:R-:W-:Y:S04]  /*34c0*/  BSSY B1, `(.L_x_94) ;  /* 0x0000006000017945 */ /* 0x000fe80003800000 */
[----:B------:R3:W-:Y:S01]  /*34d0*/  @!P5 STG.E.U8 desc[UR38][R4.64+0x38], R13 ;  /* 0x0000380d0400d986 */ /* 0x0007e2000c101126 */
[----:B------:R-:W-:Y:S05]  /*34e0*/  @P2 BRA `(.L_x_95) ;  /* 0x00000000000c2947 */ /* 0x000fea0003800000 */
[----:B------:R-:W5:Y:S02]  /*34f0*/  LDG.E.U8 R99, desc[UR38][R8.64+0x39] ;  /* 0x0000392608637981 */ /* 0x000f64000c1e1100 */
[----:B-----5:R-:W-:-:S05]  /*3500*/  PRMT R12, R99, 0x8880, RZ ;  /* 0x00008880630c7816 */ /* 0x020fca00000000ff */
[----:B------:R-:W-:-:S07]  /*3510*/  IMAD R15, R12, R91, RZ ;  /* 0x0000005b0c0f7224 */ /* 0x000fce00078e02ff */
.L_x_95:
[----:B------:R-:W-:Y:S05]  /*3520*/  BSYNC B1 ;  /* 0x0000000000017941 */ /* 0x000fea0003800000 */
.L_x_94:
        /* <DEDUP_REMOVED lines=11> */
.L_x_97:
[----:B------:R-:W-:Y:S05]  /*35e0*/  BSYNC B1 ;  /* 0x0000000000017941 */ /* 0x000fea0003800000 */
.L_x_96:
[----:B---3--:R-:W-:Y:S01]  /*35f0*/  @!P4 IMAD R13, R54, R90, R15 ;  /* 0x0000005a360dc224 */ /* 0x008fe200078e020f */
[----:B------:R-:W-:Y:S04]  /*3600*/  BSSY B1, `(.L_x_98) ;  /* 0x0000006000017945 */ /* 0x000fe80003800000 */
[----:B------:R3:W-:Y:S01]  /*3610*/  @!P4 STG.E.U8 desc[UR38][R6.64+0x38], R13 ;  /* 0x0000380d0600c986 */ /* 0x0007e2000c101126 */
[----:B------:R-:W-:Y:S05]  /*3620*/  @P3 BRA `(.L_x_99) ;  /* 0x00000000000c3947 */ /* 0x000fea0003800000 */
[----:B------:R-:W5:Y:S02]  /*3630*/  LDG.E.U8 R99, desc[UR38][R10.64+0x39] ;  /* 0x000039260a637981 */ /* 0x000f64000c1e1100 */
[----:B-----5:R-:W-:-:S05]  /*3640*/  PRMT R12, R99, 0x8880, RZ ;  /* 0x00008880630c7816 */ /* 0x020fca00000000ff */
[----:B------:R-:W-:-:S07]  /*3650*/  IMAD R15, R12, R91, RZ ;  /* 0x0000005b0c0f7224 */ /* 0x000fce00078e02ff */
.L_x_99:
[----:B------:R-:W-:Y:S05]  /*3660*/  BSYNC B1 ;  /* 0x0000000000017941 */ /* 0x000fea0003800000 */
.L_x_98:
[----:B------:R-:W-:Y:S01]  /*3670*/  @!P3 IMAD R55, R55, R90, R15 ;  /* 0x0000005a3737b224 */ /* 0x000fe200078e020f */
[----:B------:R-:W-:Y:S04]  /*3680*/  BSSY B1, `(.L_x_100) ;  /* 0x0000006000017945 */ /* 0x000fe80003800000 */
[----:B------:R0:W-:Y:S01]  /*3690*/  @!P3 STG.E.U8 desc[UR38][R6.64+0x39], R55 ;  /* 0x000039370600b986 */ /* 0x0001e2000c101126 */
[----:B------:R-:W-:Y:S05]  /*36a0*/  @P5 BRA `(.L_x_101) ;  /* 0x00000000000c5947 */ /* 0x000fea0003800000 */
[----:B------:R-:W5:Y:S02]  /*36b0*/  LDG.E.U8 R99, desc[UR38][R8.64+0x40] ;  /* 0x0000402608637981 */ /* 0x000f64000c1e1100 */
[----:B-----5:R-:W-:-:S05]  /*36c0*/  PRMT R12, R99, 0x8880, RZ ;  /* 0x00008880630c7816 */ /* 0x020fca00000000ff */
[----:B------:R-:W-:-:S07]  /*36d0*/  IMAD R15, R12, R91, RZ ;  /* 0x0000005b0c0f7224 */ /* 0x000fce00078e02ff */
.L_x_101:
[----:B------:R-:W-:Y:S05]  /*36e0*/  BSYNC B1 ;  /* 0x0000000000017941 */ /* 0x000fea0003800000 */
.L_x_100:
[----:B---3--:R-:W-:Y:S01]  /*36f0*/  @!P5 IMAD R13, R56, R90, R15 ;  /* 0x0000005a380dd224 */ /* 0x008fe200078e020f */
[----:B------:R-:W-:Y:S04]  /*3700*/  BSSY B1, `(.L_x_102) ;  /* 0x0000006000017945 */ /* 0x000fe80003800000 */
[----:B------:R3:W-:Y:S01]  /*3710*/  @!P5 STG.E.U8 desc[UR38][R4.64+0x40], R13 ;  /* 0x0000400d0400d986 */ /* 0x0007e2000c101126 */
[----:B------:R-:W-:Y:S05]  /*3720*/  @P2 BRA `(.L_x_103) ;  /* 0x00000000000c2947 */ /* 0x000fea0003800000 */
[----:B------:R-:W5:Y:S02]  /*3730*/  LDG.E.U8 R99, desc[UR38][R8.64+0x41] ;  /* 0x0000412608637981 */ /* 0x000f64000c1e1100 */
[----:B-----5:R-:W-:-:S05]  /*3740*/  PRMT R12, R99, 0x8880, RZ ;  /* 0x00008880630c7816 */ /* 0x020fca00000000ff */
[----:B------:R-:W-:-:S07]  /*3750*/  IMAD R15, R12, R91, RZ ;  /* 0x0000005b0c0f7224 */ /* 0x000fce00078e02ff */
.L_x_103:
[----:B------:R-:W-:Y:S05]  /*3760*/  BSYNC B1 ;  /* 0x0000000000017941 */ /* 0x000fea0003800000 */
.L_x_102:
        /* <DEDUP_REMOVED lines=11> */
.L_x_105:
[----:B------:R-:W-:Y:S05]  /*3820*/  BSYNC B1 ;  /* 0x0000000000017941 */ /* 0x000fea0003800000 */
.L_x_104:
[----:B---3--:R-:W-:Y:S01]  /*3830*/  @!P4 IMAD R13, R58, R90, R15 ;  /* 0x0000005a3a0dc224 */ /* 0x008fe200078e020f */
[----:B------:R-:W-:Y:S04]  /*3840*/  BSSY B1, `(.L_x_106) ;  /* 0x0000006000017945 */ /* 0x000fe80003800000 */
[----:B------:R3:W-:Y:S01]  /*3850*/  @!P4 STG.E.U8 desc[UR38][R6.64+0x40], R13 ;  /* 0x0000400d0600c986 */ /* 0x0007e2000c101126 */
[----:B------:R-:W-:Y:S05]  /*3860*/  @P3 BRA `(.L_x_107) ;  /* 0x00000000000c3947 */ /* 0x000fea0003800000 */
[----:B------:R-:W5:Y:S02]  /*3870*/  LDG.E.U8 R99, desc[UR38][R10.64+0x41] ;  /* 0x000041260a637981 */ /* 0x000f64000c1e1100 */
[----:B-----5:R-:W-:-:S05]  /*3880*/  PRMT R12, R99, 0x8880, RZ ;  /* 0x00008880630c7816 */ /* 0x020fca00000000ff */
[----:B------:R-:W-:-:S07]  /*3890*/  IMAD R15, R12, R91, RZ ;  /* 0x0000005b0c0f7224 */ /* 0x000fce00078e02ff */
.L_x_107:
[----:B------:R-:W-:Y:S05]  /*38a0*/  BSYNC B1 ;  /* 0x0000000000017941 */ /* 0x000fea0003800000 */
.L_x_106:
[----:B------:R-:W-:Y:S01]  /*38b0*/  @!P3 IMAD R59, R59, R90, R15 ;  /* 0x0000005a3b3bb224 */ /* 0x000fe200078e020f */
[----:B------:R-:W-:Y:S04]  /*38c0*/  BSSY B1, `(.L_x_108) ;  /* 0x0000006000017945 */ /* 0x000fe80003800000 */
[----:B------:R0:W-:Y:S01]  /*38d0*/  @!P3 STG.E.U8 desc[UR38][R6.64+0x41], R59 ;  /* 0x0000413b0600b986 */ /* 0x0001e2000c101126 */
[----:B------:R-:W-:Y:S05]  /*38e0*/  @P5 BRA `(.L_x_109) ;  /* 0x00000000000c5947 */ /* 0x000fea0003800000 */
[----:B------:R-:W5:Y:S02]  /*38f0*/  LDG.E.U8 R99, desc[UR38][R8.64+0x48] ;  /* 0x0000482608637981 */ /* 0x000f64000c1e1100 */
[----:B-----5:R-:W-:-:S05]  /*3900*/  PRMT R12, R99, 0x8880, RZ ;  /* 0x00008880630c7816 */ /* 0x020fca00000000ff */
[----:B------:R-:W-:-:S07]  /*3910*/  IMAD R15, R12, R91, RZ ;  /* 0x0000005b0c0f7224 */ /* 0x000fce00078e02ff */
.L_x_109:
[----:B------:R-:W-:Y:S05]  /*3920*/  BSYNC B1 ;  /* 0x0000000000017941 */ /* 0x000fea0003800000 */
.L_x_108:
[----:B---3--:R-:W-:Y:S01]  /*3930*/  @!P5 IMAD R13, R60, R90, R15 ;  /* 0x0000005a3c0dd224 */ /* 0x008fe200078e020f */
[----:B------:R-:W-:Y:S04]  /*3940*/  BSSY B1, `(.L_x_110) ;  /* 0x0000006000017945 */ /* 0x000fe80003800000 */
[----:B------:R3:W-:Y:S01]  /*3950*/  @!P5 STG.E.U8 desc[UR38][R4.64+0x48], R13 ;  /* 0x0000480d0400d986 */ /* 0x0007e2000c101126 */
[----:B------:R-:W-:Y:S05]  /*3960*/  @P2 BRA `(.L_x_111) ;  /* 0x00000000000c2947 */ /* 0x000fea0003800000 */
[----:B------:R-:W5:Y:S02]  /*3970*/  LDG.E.U8 R99, desc[UR38][R8.64+0x49] ;  /* 0x0000492608637981 */ /* 0x000f64000c1e1100 */
[----:B-----5:R-:W-:-:S05]  /*3980*/  PRMT R12, R99, 0x8880, RZ ;  /* 0x00008880630c7816 */ /* 0x020fca00000000ff */
[----:B------:R-:W-:-:S07]  /*3990*/  IMAD R15, R12, R91, RZ ;  /* 0x0000005b0c0f7224 */ /* 0x000fce00078e02ff */
.L_x_111:
[----:B------:R-:W-:Y:S05]  /*39a0*/  BSYNC B1 ;  /* 0x0000000000017941 */ /* 0x000fea0003800000 */
.L_x_110:
        /* <DEDUP_REMOVED lines=11> */
.L_x_113:
[----:B------:R-:W-:Y:S05]  /*3a60*/  BSYNC B1 ;  /* 0x0000000000017941 */ /* 0x000fea0003800000 */
.L_x_112:
[----:B---3--:R-:W-:Y:S01]  /*3a70*/  @!P4 IMAD R13, R62, R90, R15 ;  /* 0x0000005a3e0dc224 */ /* 0x008fe200078e020f */
[----:B------:R-:W-:Y:S04]  /*3a80*/  BSSY B1, `(.L_x_114) ;  /* 0x0000006000017945 */ /* 0x000fe80003800000 */
[----:B------:R3:W-:Y:S01]  /*3a90*/  @!P4 STG.E.U8 desc[UR38][R6.64+0x48], R13 ;  /* 0x0000480d0600c986 */ /* 0x0007e2000c101126 */
[----:B------:R-:W-:Y:S05]  /*3aa0*/  @P3 BRA `(.L_x_115) ;  /* 0x00000000000c3947 */ /* 0x000fea0003800000 */
[----:B------:R-:W5:Y:S02]  /*3ab0*/  LDG.E.U8 R99, desc[UR38][R10.64+0x49] ;  /* 0x000049260a637981 */ /* 0x000f64000c1e1100 */
[----:B-----5:R-:W-:-:S05]  /*3ac0*/  PRMT R12, R99, 0x8880, RZ ;  /* 0x00008880630c7816 */ /* 0x020fca00000000ff */
[----:B------:R-:W-:-:S07]  /*3ad0*/  IMAD R15, R12, R91, RZ ;  /* 0x0000005b0c0f7224 */ /* 0x000fce00078e02ff */
.L_x_115:
[----:B------:R-:W-:Y:S05]  /*3ae0*/  BSYNC B1 ;  /* 0x0000000000017941 */ /* 0x000fea0003800000 */
.L_x_114:
[----:B------:R-:W-:Y:S01]  /*3af0*/  @!P3 IMAD R63, R63, R90, R15 ;  /* 0x0000005a3f3fb224 */ /* 0x000fe200078e020f */
[----:B------:R-:W-:Y:S04]  /*3b00*/  BSSY B1, `(.L_x_116) ;  /* 0x0000006000017945 */ /* 0x000fe80003800000 */
[----:B------:R0:W-:Y:S01]  /*3b10*/  @!P3 STG.E.U8 desc[UR38][R6.64+0x49], R63 ;  /* 0x0000493f0600b986 */ /* 0x0001e2000c101126 */
[----:B------:R-:W-:Y:S05]  /*3b20*/  @P5 BRA `(.L_x_117) ;  /* 0x00000000000c5947 */ /* 0x000fea0003800000 */
[----:B------:R-:W5:Y:S02]  /*3b30*/  LDG.E.U8 R99, desc[UR38][R8.64+0x50] ;  /* 0x0000502608637981 */ /* 0x000f64000c1e1100 */
[----:B-----5:R-:W-:-:S05]  /*3b40*/  PRMT R12, R99, 0x8880, RZ ;  /* 0x00008880630c7816 */ /* 0x020fca00000000ff */
[----:B------:R-:W-:-:S07]  /*3b50*/  IMAD R15, R12, R91, RZ ;  /* 0x0000005b0c0f7224 */ /* 0x000fce00078e02ff */
.L_x_117:
[----:B------:R-:W-:Y:S05]  /*3b60*/  BSYNC B1 ;  /* 0x0000000000017941 */ /* 0x000fea0003800000 */
.L_x_116:
[----:B---3--:R-:W-:Y:S01]  /*3b70*/  @!P5 IMAD R13, R64, R90, R15 ;  /* 0x0000005a400dd224 */ /* 0x008fe200078e020f */
[----:B------:R-:W-:Y:S04]  /*3b80*/  BSSY B1, `(.L_x_118) ;  /* 0x0000006000017945 */ /* 0x000fe80003800000 */
[----:B------:R3:W-:Y:S01]  /*3b90*/  @!P5 STG.E.U8 desc[UR38][R4.64+0x50], R13 ;  /* 0x0000500d0400d986 */ /* 0x0007e2000c101126 */
[----:B------:R-:W-:Y:S05]  /*3ba0*/  @P2 BRA `(.L_x_119) ;  /* 0x00000000000c2947 */ /* 0x000fea0003800000 */
[----:B------:R-:W5:Y:S02]  /*3bb0*/  LDG.E.U8 R99, desc[UR38][R8.64+0x51] ;  /* 0x0000512608637981 */ /* 0x000f64000c1e1100 */
[----:B-----5:R-:W-:-:S05]  /*3bc0*/  PRMT R12, R99, 0x8880, RZ ;  /* 0x00008880630c7816 */ /* 0x020fca00000000ff */
[----:B------:R-:W-:-:S07]  /*3bd0*/  IMAD R15, R12, R91, RZ ;  /* 0x0000005b0c0f7224 */ /* 0x000fce00078e02ff */
.L_x_119:
[----:B------:R-:W-:Y:S05]  /*3be0*/  BSYNC B1 ;  /* 0x0000000000017941 */ /* 0x000fea0003800000 */
.L_x_118:
        /* <DEDUP_REMOVED lines=11> */
.L_x_121:
[----:B------:R-:W-:Y:S05]  /*3ca0*/  BSYNC B1 ;  /* 0x0000000000017941 */ /* 0x000fea0003800000 */
.L_x_120:
[----:B---3--:R-:W-:Y:S01]  /*3cb0*/  @!P4 IMAD R13, R66, R90, R15 ;  /* 0x0000005a420dc224 */ /* 0x008fe200078e020f */
[----:B------:R-:W-:Y:S04]  /*3cc0*/  BSSY B1, `(.L_x_122) ;  /* 0x0000006000017945 */ /* 0x000fe80003800000 */
[----:B------:R3:W-:Y:S01]  /*3cd0*/  @!P4 STG.E.U8 desc[UR38][R6.64+0x50], R13 ;  /* 0x0000500d0600c986 */ /* 0x0007e2000c101126 */
[----:B------:R-:W-:Y:S05]  /*3ce0*/  @P3 BRA `(.L_x_123) ;  /* 0x00000000000c3947 */ /* 0x000fea0003800000 */
[----:B------:R-:W5:Y:S02]  /*3cf0*/  LDG.E.U8 R99, desc[UR38][R10.64+0x51] ;  /* 0x000051260a637981 */ /* 0x000f64000c1e1100 */
[----:B-----5:R-:W-:-:S05]  /*3d00*/  PRMT R12, R99, 0x8880, RZ ;  /* 0x00008880630c7816 */ /* 0x020fca00000000ff */
[----:B------:R-:W-:-:S07]  /*3d10*/  IMAD R15, R12, R91, RZ ;  /* 0x0000005b0c0f7224 */ /* 0x000fce00078e02ff */
.L_x_123:
[----:B------:R-:W-:Y:S05]  /*3d20*/  BSYNC B1 ;  /* 0x0000000000017941 */ /* 0x000fea0003800000 */
.L_x_122:
[----:B------:R-:W-:Y:S01]  /*3d30*/  @!P3 IMAD R67, R67, R90, R15 ;  /* 0x0000005a4343b224 */ /* 0x000fe200078e020f */
[----:B------:R-:W-:Y:S04]  /*3d40*/  BSSY B1, `(.L_x_124) ;  /* 0x0000006000017945 */ /* 0x000fe80003800000 */
[----:B------:R0:W-:Y:S01]  /*3d50*/  @!P3 STG.E.U8 desc[UR38][R6.64+0x51], R67 ;  /* 0x000051430600b986 */ /* 0x0001e2000c101126 */
[----:B------:R-:W-:Y:S05]  /*3d60*/  @P5 BRA `(.L_x_125) ;  /* 0x00000000000c5947 */ /* 0x000fea0003800000 */
[----:B------:R-:W5:Y:S02]  /*3d70*/  LDG.E.U8 R99, desc[UR38][R8.64+0x58] ;  /* 0x0000582608637981 */ /* 0x000f64000c1e1100 */
[----:B-----5:R-:W-:-:S05]  /*3d80*/  PRMT R12, R99, 0x8880, RZ ;  /* 0x00008880630c7816 */ /* 0x020fca00000000ff */
[----:B------:R-:W-:-:S07]  /*3d90*/  IMAD R15, R12, R91, RZ ;  /* 0x0000005b0c0f7224 */ /* 0x000fce00078e02ff */
.L_x_125:
[----:B------:R-:W-:Y:S05]  /*3da0*/  BSYNC B1 ;  /* 0x0000000000017941 */ /* 0x000fea0003800000 */
.L_x_124:
[----:B---3--:R-:W-:Y:S01]  /*3db0*/  @!P5 IMAD R13, R68, R90, R15 ;  /* 0x0000005a440dd224 */ /* 0x008fe200078e020f */
[----:B------:R-:W-:Y:S04]  /*3dc0*/  BSSY B1, `(.L_x_126) ;  /* 0x0000006000017945 */ /* 0x000fe80003800000 */
[----:B------:R3:W-:Y:S01]  /*3dd0*/  @!P5 STG.E.U8 desc[UR38][R4.64+0x58], R13 ;  /* 0x0000580d0400d986 */ /* 0x0007e2000c101126 */
[----:B------:R-:W-:Y:S05]  /*3de0*/  @P2 BRA `(.L_x_127) ;  /* 0x00000000000c2947 */ /* 0x000fea0003800000 */
[----:B------:R-:W5:Y:S02]  /*3df0*/  LDG.E.U8 R99, desc[UR38][R8.64+0x59] ;  /* 0x0000592608637981 */ /* 0x000f64000c1e1100 */
[----:B-----5:R-:W-:-:S05]  /*3e00*/  PRMT R12, R99, 0x8880, RZ ;  /* 0x00008880630c7816 */ /* 0x020fca00000000ff */
[----:B------:R-:W-:-:S07]  /*3e10*/  IMAD R15, R12, R91, RZ ;  /* 0x0000005b0c0f7224 */ /* 0x000fce00078e02ff */
.L_x_127:
[----:B------:R-:W-:Y:S05]  /*3e20*/  BSYNC B1 ;  /* 0x0000000000017941 */ /* 0x000fea0003800000 */
.L_x_126:
        /* <DEDUP_REMOVED lines=11> */
.L_x_129:
[----:B------:R-:W-:Y:S05]  /*3ee0*/  BSYNC B1 ;  /* 0x0000000000017941 */ /* 0x000fea0003800000 */
.L_x_128:
[----:B---3--:R-:W-:Y:S01]  /*3ef0*/  @!P4 IMAD R13, R70, R90, R15 ;  /* 0x0000005a460dc224 */ /* 0x008fe200078e020f */
[----:B------:R-:W-:Y:S04]  /*3f00*/  BSSY B1, `(.L_x_130) ;  /* 0x0000006000017945 */ /* 0x000fe80003800000 */
[----:B------:R3:W-:Y:S01]  /*3f10*/  @!P4 STG.E.U8 desc[UR38][R6.64+0x58], R13 ;  /* 0x0000580d0600c986 */ /* 0x0007e2000c101126 */
[----:B------:R-:W-:Y:S05]  /*3f20*/  @P3 BRA `(.L_x_131) ;  /* 0x00000000000c3947 */ /* 0x000fea0003800000 */
[----:B------:R-:W5:Y:S02]  /*3f30*/  LDG.E.U8 R99, desc[UR38][R10.64+0x59] ;  /* 0x000059260a637981 */ /* 0x000f64000c1e1100 */
[----:B-----5:R-:W-:-:S05]  /*3f40*/  PRMT R12, R99, 0x8880, RZ ;  /* 0x00008880630c7816 */ /* 0x020fca00000000ff */
[----:B------:R-:W-:-:S07]  /*3f50*/  IMAD R15, R12, R91, RZ ;  /* 0x0000005b0c0f7224 */ /* 0x000fce00078e02ff */
.L_x_131:
[----:B------:R-:W-:Y:S05]  /*3f60*/  BSYNC B1 ;  /* 0x0000000000017941 */ /* 0x000fea0003800000 */
.L_x_130:
[----:B------:R-:W-:Y:S01]  /*3f70*/  @!P3 IMAD R71, R71, R90, R15 ;  /* 0x0000005a4747b224 */ /* 0x000fe200078e020f */
[----:B------:R-:W-:Y:S04]  /*3f80*/  BSSY B1, `(.L_x_132) ;  /* 0x0000006000017945 */ /* 0x000fe80003800000 */
[----:B------:R0:W-:Y:S01]  /*3f90*/  @!P3 STG.E.U8 desc[UR38][R6.64+0x59], R71 ;  /* 0x000059470600b986 */ /* 0x0001e2000c101126 */
[----:B------:R-:W-:Y:S05]  /*3fa0*/  @P5 BRA `(.L_x_133) ;  /* 0x00000000000c5947 */ /* 0x000fea0003800000 */
[----:B------:R-:W5:Y:S02]  /*3fb0*/  LDG.E.U8 R99, desc[UR38][R8.64+0x60] ;  /* 0x0000602608637981 */ /* 0x000f64000c1e1100 */
[----:B-----5:R-:W-:-:S05]  /*3fc0*/  PRMT R12, R99, 0x8880, RZ ;  /* 0x00008880630c7816 */ /* 0x020fca00000000ff */
[----:B------:R-:W-:-:S07]  /*3fd0*/  IMAD R15, R12, R91, RZ ;  /* 0x0000005b0c0f7224 */ /* 0x000fce00078e02ff */
.L_x_133:
[----:B------:R-:W-:Y:S05]  /*3fe0*/  BSYNC B1 ;  /* 0x0000000000017941 */ /* 0x000fea0003800000 */
.L_x_132:
[----:B---3--:R-:W-:Y:S01]  /*3ff0*/  @!P5 IMAD R13, R72, R90, R15 ;  /* 0x0000005a480dd224 */ /* 0x008fe200078e020f */
[----:B------:R-:W-:Y:S04]  /*4000*/  BSSY B1, `(.L_x_134) ;  /* 0x0000006000017945 */ /* 0x000fe80003800000 */
[----:B------:R3:W-:Y:S01]  /*4010*/  @!P5 STG.E.U8 desc[UR38][R4.64+0x60], R13 ;  /* 0x0000600d0400d986 */ /* 0x0007e2000c101126 */
[----:B------:R-:W-:Y:S05]  /*4020*/  @P2 BRA `(.L_x_135) ;  /* 0x00000000000c2947 */ /* 0x000fea0003800000 */
[----:B------:R-:W5:Y:S02]  /*4030*/  LDG.E.U8 R99, desc[UR38][R8.64+0x61] ;  /* 0x0000612608637981 */ /* 0x000f64000c1e1100 */
[----:B-----5:R-:W-:-:S05]  /*4040*/  PRMT R12, R99, 0x8880, RZ ;  /* 0x00008880630c7816 */ /* 0x020fca00000000ff */
[----:B------:R-:W-:-:S07]  /*4050*/  IMAD R15, R12, R91, RZ ;  /* 0x0000005b0c0f7224 */ /* 0x000fce00078e02ff */
.L_x_135:
[----:B------:R-:W-:Y:S05]  /*4060*/  BSYNC B1 ;  /* 0x0000000000017941 */ /* 0x000fea0003800000 */
.L_x_134:
        /* <DEDUP_REMOVED lines=11> */
.L_x_137:
[----:B------:R-:W-:Y:S05]  /*4120*/  BSYNC B1 ;  /* 0x0000000000017941 */ /* 0x000fea0003800000 */
.L_x_136:
[----:B---3--:R-:W-:Y:S01]  /*4130*/  @!P4 IMAD R13, R74, R90, R15 ;  /* 0x0000005a4a0dc224 */ /* 0x008fe200078e020f */
[----:B------:R-:W-:Y:S04]  /*4140*/  BSSY B1, `(.L_x_138) ;  /* 0x0000006000017945 */ /* 0x000fe80003800000 */
[----:B------:R3:W-:Y:S01]  /*4150*/  @!P4 STG.E.U8 desc[UR38][R6.64+0x60], R13 ;  /* 0x0000600d0600c986 */ /* 0x0007e2000c101126 */
[----:B------:R-:W-:Y:S05]  /*4160*/  @P3 BRA `(.L_x_139) ;  /* 0x00000000000c3947 */ /* 0x000fea0003800000 */
[----:B------:R-:W5:Y:S02]  /*4170*/  LDG.E.U8 R99, desc[UR38][R10.64+0x61] ;  /* 0x000061260a637981 */ /* 0x000f64000c1e1100 */
[----:B-----5:R-:W-:-:S05]  /*4180*/  PRMT R12, R99, 0x8880, RZ ;  /* 0x00008880630c7816 */ /* 0x020fca00000000ff */
[----:B------:R-:W-:-:S07]  /*4190*/  IMAD R15, R12, R91, RZ ;  /* 0x0000005b0c0f7224 */ /* 0x000fce00078e02ff */
.L_x_139:
[----:B------:R-:W-:Y:S05]  /*41a0*/  BSYNC B1 ;  /* 0x0000000000017941 */ /* 0x000fea0003800000 */
.L_x_138:
[----:B------:R-:W-:Y:S01]  /*41b0*/  @!P3 IMAD R75, R75, R90, R15 ;  /* 0x0000005a4b4bb224 */ /* 0x000fe200078e020f */
[----:B------:R-:W-:Y:S04]  /*41c0*/  BSSY B1, `(.L_x_140) ;  /* 0x0000006000017945 */ /* 0x000fe80003800000 */
[----:B------:R0:W-:Y:S01]  /*41d0*/  @!P3 STG.E.U8 desc[UR38][R6.64+0x61], R75 ;  /* 0x0000614b0600b986 */ /* 0x0001e2000c101126 */
[----:B------:R-:W-:Y:S05]  /*41e0*/  @P5 BRA `(.L_x_141) ;  /* 0x00000000000c5947 */ /* 0x000fea0003800000 */
[----:B------:R-:W5:Y:S02]  /*41f0*/  LDG.E.U8 R99, desc[UR38][R8.64+0x68] ;  /* 0x0000682608637981 */ /* 0x000f64000c1e1100 */
[----:B-----5:R-:W-:-:S05]  /*4200*/  PRMT R12, R99, 0x8880, RZ ;  /* 0x00008880630c7816 */ /* 0x020fca00000000ff */
[----:B------:R-:W-:-:S07]  /*4210*/  IMAD R15, R12, R91, RZ ;  /* 0x0000005b0c0f7224 */ /* 0x000fce00078e02ff */
.L_x_141:
[----:B------:R-:W-:Y:S05]  /*4220*/  BSYNC B1 ;  /* 0x0000000000017941 */ /* 0x000fea0003800000 */
.L_x_140:
[----:B---3--:R-:W-:Y:S01]  /*4230*/  @!P5 IMAD R13, R76, R90, R15 ;  /* 0x0000005a4c0dd224 */ /* 0x008fe200078e020f */
[----:B------:R-:W-:Y:S04]  /*4240*/  BSSY B1, `(.L_x_142) ;  /* 0x0000006000017945 */ /* 0x000fe80003800000 */
[----:B------:R3:W-:Y:S01]  /*4250*/  @!P5 STG.E.U8 desc[UR38][R4.64+0x68], R13 ;  /* 0x0000680d0400d986 */ /* 0x0007e2000c101126 */
[----:B------:R-:W-:Y:S05]  /*4260*/  @P2 BRA `(.L_x_143) ;  /* 0x00000000000c2947 */ /* 0x000fea0003800000 */
[----:B------:R-:W5:Y:S02]  /*4270*/  LDG.E.U8 R99, desc[UR38][R8.64+0x69] ;  /* 0x0000692608637981 */ /* 0x000f64000c1e1100 */
[----:B-----5:R-:W-:-:S05]  /*4280*/  PRMT R12, R99, 0x8880, RZ ;  /* 0x00008880630c7816 */ /* 0x020fca00000000ff */
[----:B------:R-:W-:-:S07]  /*4290*/  IMAD R15, R12, R91, RZ ;  /* 0x0000005b0c0f7224 */ /* 0x000fce00078e02ff */
.L_x_143:
[----:B------:R-:W-:Y:S05]  /*42a0*/  BSYNC B1 ;  /* 0x0000000000017941 */ /* 0x000fea0003800000 */
.L_x_142:
        /* <DEDUP_REMOVED lines=11> */
.L_x_145:
[----:B------:R-:W-:Y:S05]  /*4360*/  BSYNC B1 ;  /* 0x0000000000017941 */ /* 0x000fea0003800000 */
.L_x_144:
[----:B---3--:R-:W-:Y:S01]  /*4370*/  @!P4 IMAD R13, R78, R90, R15 ;  /* 0x0000005a4e0dc224 */ /* 0x008fe200078e020f */
[----:B------:R-:W-:Y:S04]  /*4380*/  BSSY B1, `(.L_x_146) ;  /* 0x0000006000017945 */ /* 0x000fe80003800000 */
[----:B------:R3:W-:Y:S01]  /*4390*/  @!P4 STG.E.U8 desc[UR38][R6.64+0x68], R13 ;  /* 0x0000680d0600c986 */ /* 0x0007e2000c101126 */
[----:B------:R-:W-:Y:S05]  /*43a0*/  @P3 BRA `(.L_x_147) ;  /* 0x00000000000c3947 */ /* 0x000fea0003800000 */
[----:B------:R-:W5:Y:S02]  /*43b0*/  LDG.E.U8 R99, desc[UR38][R10.64+0x69] ;  /* 0x000069260a637981 */ /* 0x000f64000c1e1100 */
[----:B-----5:R-:W-:-:S05]  /*43c0*/  PRMT R12, R99, 0x8880, RZ ;  /* 0x00008880630c7816 */ /* 0x020fca00000000ff */
[----:B------:R-:W-:-:S07]  /*43d0*/  IMAD R15, R12, R91, RZ ;  /* 0x0000005b0c0f7224 */ /* 0x000fce00078e02ff */
.L_x_147:
[----:B------:R-:W-:Y:S05]  /*43e0*/  BSYNC B1 ;  /* 0x0000000000017941 */ /* 0x000fea0003800000 */
.L_x_146:
[----:B------:R-:W-:Y:S01]  /*43f0*/  @!P3 IMAD R79, R79, R90, R15 ;  /* 0x0000005a4f4fb224 */ /* 0x000fe200078e020f */
[----:B------:R-:W-:Y:S04]  /*4400*/  BSSY B1, `(.L_x_148) ;  /* 0x0000006000017945 */ /* 0x000fe80003800000 */
[----:B------:R0:W-:Y:S01]  /*4410*/  @!P3 STG.E.U8 desc[UR38][R6.64+0x69], R79 ;  /* 0x0000694f0600b986 */ /* 0x0001e2000c101126 */
[----:B------:R-:W-:Y:S05]  /*4420*/  @P5 BRA `(.L_x_149) ;  /* 0x00000000000c5947 */ /* 0x000fea0003800000 */
[----:B------:R-:W5:Y:S02]  /*4430*/  LDG.E.U8 R99, desc[UR38][R8.64+0x70] ;  /* 0x0000702608637981 */ /* 0x000f64000c1e1100 */
[----:B-----5:R-:W-:-:S05]  /*4440*/  PRMT R12, R99, 0x8880, RZ ;  /* 0x00008880630c7816 */ /* 0x020fca00000000ff */
[----:B------:R-:W-:-:S07]  /*4450*/  IMAD R15, R12, R91, RZ ;  /* 0x0000005b0c0f7224 */ /* 0x000fce00078e02ff */
.L_x_149:
[----:B------:R-:W-:Y:S05]  /*4460*/  BSYNC B1 ;  /* 0x0000000000017941 */ /* 0x000fea0003800000 */
.L_x_148:
[----:B---3--:R-:W-:Y:S01]  /*4470*/  @!P5 IMAD R13, R80, R90, R15 ;  /* 0x0000005a500dd224 */ /* 0x008fe200078e020f */
[----:B------:R-:W-:Y:S04]  /*4480*/  BSSY B1, `(.L_x_150) ;  /* 0x0000006000017945 */ /* 0x000fe80003800000 */
[----:B------:R3:W-:Y:S01]  /*4490*/  @!P5 STG.E.U8 desc[UR38][R4.64+0x70], R13 ;  /* 0x0000700d0400d986 */ /* 0x0007e2000c101126 */
[----:B------:R-:W-:Y:S05]  /*44a0*/  @P2 BRA `(.L_x_151) ;  /* 0x00000000000c2947 */ /* 0x000fea0003800000 */
[----:B------:R-:W5:Y:S02]  /*44b0*/  LDG.E.U8 R99, desc[UR38][R8.64+0x71] ;  /* 0x0000712608637981 */ /* 0x000f64000c1e1100 */
[----:B-----5:R-:W-:-:S05]  /*44c0*/  PRMT R12, R99, 0x8880, RZ ;  /* 0x00008880630c7816 */ /* 0x020fca00000000ff */
[----:B------:R-:W-:-:S07]  /*44d0*/  IMAD R15, R12, R91, RZ ;  /* 0x0000005b0c0f7224 */ /* 0x000fce00078e02ff */
.L_x_151:
[----:B------:R-:W-:Y:S05]  /*44e0*/  BSYNC B1 ;  /* 0x0000000000017941 */ /* 0x000fea0003800000 */
.L_x_150:
[----:B------:R-:W-:Y:S01]  /*44f0*/  ISETP.LT.OR P4, PT, R3, 0x71, !P0 ;  /* 0x000000710300780c */ /* 0x000fe20004781670 */
[----:B------:R-:W-:Y:S01]  /*4500*/  @!P2 IMAD R81, R81, R90, R15 ;  /* 0x0000005a5151a224 */ /* 0x000fe200078e020f */
[----:B------:R-:W-:Y:S01]  /*4510*/  BSSY B1, `(.L_x_152) ;  /* 0x000000a000017945 */ /* 0x000fe20003800000 */
[C---:B------:R-:W-:Y:S02]  /*4520*/  ISETP.LT.OR P3, PT, R3.reuse, 0x72, !P0 ;  /* 0x000000720300780c */ /* 0x040fe40004761670 */
[C---:B------:R-:W-:Y:S01]  /*4530*/  ISETP.LT.OR P5, PT, R3.reuse, 0x79, !P0 ;  /* 0x000000790300780c */ /* 0x040fe200047a1670 */
[----:B------:R0:W-:Y:S01]  /*4540*/  @!P2 STG.E.U8 desc[UR38][R4.64+0x71], R81 ;  /* 0x000071510400a986 */ /* 0x0001e2000c101126 */
[C---:B------:R-:W-:Y:S02]  /*4550*/  ISETP.LT.OR P2, PT, R3.reuse, 0x79, !P1 ;  /* 0x000000790300780c */ /* 0x040fe40004f41670 */
[----:B------:R-:W-:-:S04]  /*4560*/  ISETP.LT.OR P1, PT, R3, 0x7a, !P1 ;  /* 0x0000007a0300780c */ /* 0x000fc80004f21670 */
[----:B------:R-:W-:Y:S09]  /*4570*/  @P4 BRA `(.L_x_153) ;  /* 0x00000000000c4947 */ /* 0x000ff20003800000 */
[----:B------:R-:W5:Y:S02]  /*4580*/  LDG.E.U8 R99, desc[UR38][R10.64+0x70] ;  /* 0x000070260a637981 */ /* 0x000f64000c1e1100 */
[----:B-----5:R-:W-:-:S05]  /*4590*/  PRMT R12, R99, 0x8880, RZ ;  /* 0x00008880630c7816 */ /* 0x020fca00000000ff */
[----:B------:R-:W-:-:S07]  /*45a0*/  IMAD R15, R12, R91, RZ ;  /* 0x0000005b0c0f7224 */ /* 0x000fce00078e02ff */
.L_x_153:
[----:B------:R-:W-:Y:S05]  /*45b0*/  BSYNC B1 ;  /* 0x0000000000017941 */ /* 0x000fea0003800000 */
.L_x_152:
[----:B---3--:R-:W-:Y:S01]  /*45c0*/  @!P4 IMAD R13, R82, R90, R15 ;  /* 0x0000005a520dc224 */ /* 0x008fe200078e020f */
[----:B------:R-:W-:Y:S04]  /*45d0*/  BSSY B1, `(.L_x_154) ;  /* 0x0000006000017945 */ /* 0x000fe80003800000 */
[----:B------:R3:W-:Y:S01]  /*45e0*/  @!P4 STG.E.U8 desc[UR38][R6.64+0x70], R13 ;  /* 0x0000700d0600c986 */ /* 0x0007e2000c101126 */
[----:B------:R-:W-:Y:S05]  /*45f0*/  @P3 BRA `(.L_x_155) ;  /* 0x00000000000c3947 */ /* 0x000fea0003800000 */
[----:B------:R-:W5:Y:S02]  /*4600*/  LDG.E.U8 R99, desc[UR38][R10.64+0x71] ;  /* 0x000071260a637981 */ /* 0x000f64000c1e1100 */
[----:B-----5:R-:W-:-:S05]  /*4610*/  PRMT R12, R99, 0x8880, RZ ;  /* 0x00008880630c7816 */ /* 0x020fca00000000ff */
[----:B------:R-:W-:-:S07]  /*4620*/  IMAD R15, R12, R91, RZ ;  /* 0x0000005b0c0f7224 */ /* 0x000fce00078e02ff */
.L_x_155:
[----:B------:R-:W-:Y:S05]  /*4630*/  BSYNC B1 ;  /* 0x0000000000017941 */ /* 0x000fea0003800000 */
.L_x_154:
[----:B------:R-:W-:Y:S01]  /*4640*/  @!P3 IMAD R83, R83, R90, R15 ;  /* 0x0000005a5353b224 */ /* 0x000fe200078e020f */
[----:B------:R-:W-:Y:S04]  /*4650*/  BSSY B1, `(.L_x_156) ;  /* 0x0000006000017945 */ /* 0x000fe80003800000 */
[----:B------:R0:W-:Y:S01]  /*4660*/  @!P3 STG.E.U8 desc[UR38][R6.64+0x71], R83 ;  /* 0x000071530600b986 */ /* 0x0001e2000c101126 */
[----:B------:R-:W-:Y:S05]  /*4670*/  @P2 BRA `(.L_x_157) ;  /* 0x00000000000c2947 */ /* 0x000fea0003800000 */
[----:B------:R-:W5:Y:S02]  /*4680*/  LDG.E.U8 R99, desc[UR38][R8.64+0x78] ;  /* 0x0000782608637981 */ /* 0x000f64000c1e1100 */
[----:B-----5:R-:W-:-:S05]  /*4690*/  PRMT R12, R99, 0x8880, RZ ;  /* 0x00008880630c7816 */ /* 0x020fca00000000ff */
[----:B------:R-:W-:-:S07]  /*46a0*/  IMAD R15, R12, R91, RZ ;  /* 0x0000005b0c0f7224 */ /* 0x000fce00078e02ff */
.L_x_157:
[----:B------:R-:W-:Y:S05]  /*46b0*/  BSYNC B1 ;  /* 0x0000000000017941 */ /* 0x000fea0003800000 */
.L_x_156:
[----:B---3--:R-:W-:Y:S01]  /*46c0*/  @!P2 IMAD R13, R84, R90, R15 ;  /* 0x0000005a540da224 */ /* 0x008fe200078e020f */
[----:B------:R-:W-:Y:S04]  /*46d0*/  BSSY B1, `(.L_x_158) ;  /* 0x0000006000017945 */ /* 0x000fe80003800000 */
[----:B------:R3:W-:Y:S01]  /*46e0*/  @!P2 STG.E.U8 desc[UR38][R4.64+0x78], R13 ;  /* 0x0000780d0400a986 */ /* 0x0007e2000c101126 */
[----:B------:R-:W-:Y:S05]  /*46f0*/  @P1 BRA `(.L_x_159) ;  /* 0x00000000000c1947 */ /* 0x000fea0003800000 */
[----:B------:R-:W5:Y:S02]  /*4700*/  LDG.E.U8 R99, desc[UR38][R8.64+0x79] ;  /* 0x0000792608637981 */ /* 0x000f64000c1e1100 */
[----:B-----5:R-:W-:-:S05]  /*4710*/  PRMT R12, R99, 0x8880, RZ ;  /* 0x00008880630c7816 */ /* 0x020fca00000000ff */
[----:B------:R-:W-:-:S07]  /*4720*/  IMAD R15, R12, R91, RZ ;  /* 0x0000005b0c0f7224 */ /* 0x000fce00078e02ff */
.L_x_159:
[----:B------:R-:W-:Y:S05]  /*4730*/  BSYNC B1 ;  /* 0x0000000000017941 */ /* 0x000fea0003800000 */
.L_x_158:
[----:B------:R-:W-:Y:S01]  /*4740*/  @!P1 IMAD R85, R85, R90, R15 ;  /* 0x0000005a55559224 */ /* 0x000fe200078e020f */
[----:B------:R-:W-:Y:S04]  /*4750*/  BSSY B1, `(.L_x_160) ;  /* 0x0000006000017945 */ /* 0x000fe80003800000 */
[----:B------:R0:W-:Y:S01]  /*4760*/  @!P1 STG.E.U8 desc[UR38][R4.64+0x79], R85 ;  /* 0x0000795504009986 */ /* 0x0001e2000c101126 */
[----:B------:R-:W-:Y:S05]  /*4770*/  @P5 BRA `(.L_x_161) ;  /* 0x00000000000c5947 */ /* 0x000fea0003800000 */
[----:B------:R-:W0:Y:S02]  /*4780*/  LDG.E.U8 R99, desc[UR38][R10.64+0x78] ;  /* 0x000078260a637981 */ /* 0x000e24000c1e1100 */
[----:B0123--:R-:W-:-:S05]  /*4790*/  PRMT R4, R99, 0x8880, RZ ;  /* 0x0000888063047816 */ /* 0x00ffca00000000ff */
[----:B------:R-:W-:-:S07]  /*47a0*/  IMAD R15, R4, R91, RZ ;  /* 0x0000005b040f7224 */ /* 0x000fce00078e02ff */
.L_x_161:
[----:B------:R-:W-:Y:S05]  /*47b0*/  BSYNC B1 ;  /* 0x0000000000017941 */ /* 0x000fea0003800000 */
.L_x_160:
[----:B0123--:R-:W-:Y:S01]  /*47c0*/  @!P5 IMAD R5, R86, R90, R15 ;  /* 0x0000005a5605d224 */ /* 0x00ffe200078e020f */
[----:B------:R-:W-:Y:S01]  /*47d0*/  ISETP.LT.OR P0, PT, R3, 0x7a, !P0 ;  /* 0x0000007a0300780c */ /* 0x000fe20004701670 */
[----:B------:R-:W-:Y:S03]  /*47e0*/  BSSY B1, `(.L_x_162) ;  /* 0x0000006000017945 */ /* 0x000fe60003800000 */
[----:B------:R0:W-:Y:S09]  /*47f0*/  @!P5 STG.E.U8 desc[UR38][R6.64+0x78], R5 ;  /* 0x000078050600d986 */ /* 0x0001f2000c101126 */
[----:B------:R-:W-:Y:S05]  /*4800*/  @P0 BRA `(.L_x_163) ;  /* 0x00000000000c0947 */ /* 0x000fea0003800000 */
[----:B------:R-:W2:Y:S02]  /*4810*/  LDG.E.U8 R99, desc[UR38][R10.64+0x79] ;  /* 0x000079260a637981 */ /* 0x000ea4000c1e1100 */
[----:B--2---:R-:W-:-:S05]  /*4820*/  PRMT R4, R99, 0x8880, RZ ;  /* 0x0000888063047816 */ /* 0x004fca00000000ff */
[----:B------:R-:W-:-:S07]  /*4830*/  IMAD R15, R4, R91, RZ ;  /* 0x0000005b040f7224 */ /* 0x000fce00078e02ff */
.L_x_163:
[----:B------:R-:W-:Y:S05]  /*4840*/  BSYNC B1 ;  /* 0x0000000000017941 */ /* 0x000fea0003800000 */
.L_x_162:
[----:B------:R-:W-:Y:S01]  /*4850*/  IMAD R15, R87, R90, R15 ;  /* 0x0000005a570f7224 */ /* 0x000fe200078e020f */
[----:B------:R-:W-:Y:S06]  /*4860*/  @P0 BRA `(.L_x_164) ;  /* 0x0000000c00100947 */ /* 0x000fec0003800000 */
[----:B------:R1:W-:Y:S01]  /*4870*/  STG.E.U8 desc[UR38][R6.64+0x79], R15 ;  /* 0x0000790f06007986 */ /* 0x0003e2000c101126 */
[----:B------:R-:W-:Y:S05]  /*4880*/  BRA `(.L_x_164) ;  /* 0x0000000c00087947 */ /* 0x000fea0003800000 */
.L_x_35:
[C---:B------:R-:W-:Y:S02]  /*4890*/  ISETP.GE.AND P1, PT, R101.reuse, 0x1, PT ;  /* 0x000000016500780c */ /* 0x040fe40003f26270 */
[----:B------:R-:W-:Y:S02]  /*48a0*/  ISETP.GE.AND P0, PT, R101, 0x9, PT ;  /* 0x000000096500780c */ /* 0x000fe40003f06270 */
[C---:B------:R-:W-:Y:S02]  /*48b0*/  ISETP.LT.OR P4, PT, R3.reuse, 0x1, !P1 ;  /* 0x000000010300780c */ /* 0x040fe40004f81670 */
[C---:B------:R-:W-:Y:S02]  /*48c0*/  ISETP.LT.OR P3, PT, R3.reuse, 0x2, !P1 ;  /* 0x000000020300780c */ /* 0x040fe40004f61670 */
[C---:B------:R-:W-:Y:S02]  /*48d0*/  ISETP.LT.OR P2, PT, R3.reuse, 0x1, !P0 ;  /* 0x000000010300780c */ /* 0x040fe40004741670 */
[----:B------:R-:W-:-:S07]  /*48e0*/  ISETP.LT.OR P5, PT, R3, 0x2, !P0 ;  /* 0x000000020300780c */ /* 0x000fce00047a1670 */
[-C--:B------:R-:W-:Y:S02]  /*48f0*/  @!P4 IMAD R9, R24, R90.reuse, RZ ;  /* 0x0000005a1809c224 */ /* 0x080fe400078e02ff */
[-C--:B------:R-:W-:Y:S02]  /*4900*/  @!P3 IMAD R25, R25, R90.reuse, RZ ;  /* 0x0000005a1919b224 */ /* 0x080fe400078e02ff */
[-C--:B------:R-:W-:Y:S01]  /*4910*/  @!P2 IMAD R11, R26, R90.reuse, RZ ;  /* 0x0000005a1a0ba224 */ /* 0x080fe200078e02ff */
[----:B------:R0:W-:Y:S01]  /*4920*/  @!P4 STG.E.U8 desc[UR38][R4.64], R9 ;  /* 0x000000090400c986 */ /* 0x0001e2000c101126 */
[----:B------:R-:W-:Y:S01]  /*4930*/  ISETP.LT.OR P4, PT, R3, 0x9, !P1 ;  /* 0x000000090300780c */ /* 0x000fe20004f81670 */
[----:B------:R-:W-:Y:S02]  /*4940*/  @!P5 IMAD R27, R27, R90, RZ ;  /* 0x0000005a1b1bd224 */ /* 0x000fe400078e02ff */
[----:B------:R-:W-:Y:S01]  /*4950*/  @!P3 STG.E.U8 desc[UR38][R4.64+0x1], R25 ;  /* 0x000001190400b986 */ /* 0x000fe2000c101126 */
[----:B------:R-:W-:-:S03]  /*4960*/  ISETP.LT.OR P3, PT, R3, 0xa, !P1 ;  /* 0x0000000a0300780c */ /* 0x000fc60004f61670 */
[----:B------:R1:W-:Y:S01]  /*4970*/  @!P2 STG.E.U8 desc[UR38][R6.64], R11 ;  /* 0x0000000b0600a986 */ /* 0x0003e2000c101126 */
[----:B------:R-:W-:-:S03]  /*4980*/  ISETP.LT.OR P2, PT, R3, 0x9, !P0 ;  /* 0x000000090300780c */ /* 0x000fc60004741670 */
[----:B------:R-:W-:Y:S01]  /*4990*/  @!P5 STG.E.U8 desc[UR38][R6.64+0x1], R27 ;  /* 0x0000011b0600d986 */ /* 0x000fe2000c101126 */
[----:B------:R-:W-:Y:S01]  /*49a0*/  ISETP.LT.OR P5, PT, R3, 0xa, !P0 ;  /* 0x0000000a0300780c */ /* 0x000fe200047a1670 */
[----:B------:R-:W-:-:S04]  /*49b0*/  @!P4 IMAD R13, R28, R90, RZ ;  /* 0x0000005a1c0dc224 */ /* 0x000fc800078e02ff */
[-C--:B------:R-:W-:Y:S01]  /*49c0*/  @!P3 IMAD R29, R29, R90.reuse, RZ ;  /* 0x0000005a1d1db224 */ /* 0x080fe200078e02ff */
[----:B------:R-:W-:Y:S01]  /*49d0*/  @!P4 STG.E.U8 desc[UR38][R4.64+0x8], R13 ;  /* 0x0000080d0400c986 */ /* 0x000fe2000c101126 */
[C---:B------:R-:W-:Y:S02]  /*49e0*/  ISETP.LT.OR P4, PT, R3.reuse, 0x11, !P1 ;  /* 0x000000110300780c */ /* 0x040fe40004f81670 */
[-C--:B0-----:R-:W-:Y:S01]  /*49f0*/  @!P2 IMAD R9, R30, R90.reuse, RZ ;  /* 0x0000005a1e09a224 */ /* 0x081fe200078e02ff */
[----:B------:R-:W-:Y:S01]  /*4a00*/  @!P3 STG.E.U8 desc[UR38][R4.64+0x9], R29 ;  /* 0x0000091d0400b986 */ /* 0x000fe2000c101126 */
[----:B------:R-:W-:Y:S02]  /*4a10*/  ISETP.LT.OR P3, PT, R3, 0x12, !P1 ;  /* 0x000000120300780c */ /* 0x000fe40004f61670 */
[----:B------:R-:W-:Y:S01]  /*4a20*/  @!P5 IMAD R31, R31, R90, RZ ;  /* 0x0000005a1f1fd224 */ /* 0x000fe200078e02ff */
[----:B------:R0:W-:Y:S01]  /*4a30*/  @!P2 STG.E.U8 desc[UR38][R6.64+0x8], R9 ;  /* 0x000008090600a986 */ /* 0x0001e2000c101126 */
[----:B------:R-:W-:-:S03]  /*4a40*/  ISETP.LT.OR P2, PT, R3, 0x11, !P0 ;  /* 0x000000110300780c */ /* 0x000fc60004741670 */
[----:B------:R-:W-:Y:S01]  /*4a50*/  @!P5 STG.E.U8 desc[UR38][R6.64+0x9], R31 ;  /* 0x0000091f0600d986 */ /* 0x000fe2000c101126 */
[----:B------:R-:W-:Y:S01]  /*4a60*/  ISETP.LT.OR P5, PT, R3, 0x12, !P0 ;  /* 0x000000120300780c */ /* 0x000fe200047a1670 */
[----:B-1----:R-:W-:-:S04]  /*4a70*/  @!P4 IMAD R11, R32, R90, RZ ;  /* 0x0000005a200bc224 */ /* 0x002fc800078e02ff */
        /* <DEDUP_REMOVED lines=109> */
[----:B------:R1:W-:Y:S01]  /*5150*/  @!P4 STG.E.U8 desc[UR38][R4.64+0x58], R13 ;  /* 0x0000580d0400c986 */ /* 0x0003e2000c101126 */
        /* <DEDUP_REMOVED lines=13> */
[-C--:B-1----:R-:W-:Y:S01]  /*5230*/  @!P2 IMAD R13, R74, R90.reuse, RZ ;  /* 0x0000005a4a0da224 */ /* 0x082fe200078e02ff */
[----:B------:R-:W-:Y:S01]  /*5240*/  @!P3 STG.E.U8 desc[UR38][R4.64+0x61], R73 ;  /* 0x000061490400b986 */ /* 0x000fe2000c101126 */
[----:B------:R-:W-:Y:S02]  /*5250*/  ISETP.LT.OR P3, PT, R3, 0x6a, !P1 ;  /* 0x0000006a0300780c */ /* 0x000fe40004f61670 */
[----:B------:R-:W-:Y:S01]  /*5260*/  @!P5 IMAD R75, R75, R90, RZ ;  /* 0x0000005a4b4bd224 */ /* 0x000fe200078e02ff */
[----:B------:R1:W-:Y:S01]  /*5270*/  @!P2 STG.E.U8 desc[UR38][R6.64+0x60], R13 ;  /* 0x0000600d0600a986 */ /* 0x0003e2000c101126 */
[----:B------:R-:W-:-:S03]  /*5280*/  ISETP.LT.OR P2, PT, R3, 0x69, !P0 ;  /* 0x000000690300780c */ /* 0x000fc60004741670 */
[----:B------:R-:W-:Y:S01]  /*5290*/  @!P5 STG.E.U8 desc[UR38][R6.64+0x61], R75 ;  /* 0x0000614b0600d986 */ /* 0x000fe2000c101126 */
[----:B------:R-:W-:Y:S01]  /*52a0*/  ISETP.LT.OR P5, PT, R3, 0x6a, !P0 ;  /* 0x0000006a0300780c */ /* 0x000fe200047a1670 */
[----:B0-----:R-:W-:-:S04]  /*52b0*/  @!P4 IMAD R9, R76, R90, RZ ;  /* 0x0000005a4c09c224 */ /* 0x001fc800078e02ff */
[-C--:B------:R-:W-:Y:S01]  /*52c0*/  @!P3 IMAD R77, R77, R90.reuse, RZ ;  /* 0x0000005a4d4db224 */ /* 0x080fe200078e02ff */
[----:B------:R-:W-:Y:S01]  /*52d0*/  @!P4 STG.E.U8 desc[UR38][R4.64+0x68], R9 ;  /* 0x000068090400c986 */ /* 0x000fe2000c101126 */
[C---:B------:R-:W-:Y:S02]  /*52e0*/  ISETP.LT.OR P4, PT, R3.reuse, 0x72, !P1 ;  /* 0x000000720300780c */ /* 0x040fe40004f81670 */
[-C--:B--2---:R-:W-:Y:S01]  /*52f0*/  @!P2 IMAD R11, R78, R90.reuse, RZ ;  /* 0x0000005a4e0ba224 */ /* 0x084fe200078e02ff */
[----:B------:R-:W-:Y:S01]  /*5300*/  @!P3 STG.E.U8 desc[UR38][R4.64+0x69], R77 ;  /* 0x0000694d0400b986 */ /* 0x000fe2000c101126 */
[----:B------:R-:W-:Y:S02]  /*5310*/  ISETP.LT.OR P3, PT, R3, 0x71, !P1 ;  /* 0x000000710300780c */ /* 0x000fe40004f61670 */
[----:B------:R-:W-:Y:S01]  /*5320*/  @!P5 IMAD R79, R79, R90, RZ ;  /* 0x0000005a4f4fd224 */ /* 0x000fe200078e02ff */
[----:B------:R0:W-:Y:S01]  /*5330*/  @!P2 STG.E.U8 desc[UR38][R6.64+0x68], R11 ;  /* 0x0000680b0600a986 */ /* 0x0001e2000c101126 */
[----:B------:R-:W-:-:S03]  /*5340*/  ISETP.LT.OR P2, PT, R3, 0x71, !P0 ;  /* 0x000000710300780c */ /* 0x000fc60004741670 */
[----:B------:R2:W-:Y:S01]  /*5350*/  @!P5 STG.E.U8 desc[UR38][R6.64+0x69], R79 ;  /* 0x0000694f0600d986 */ /* 0x0005e2000c101126 */
[----:B------:R-:W-:Y:S01]  /*5360*/  ISETP.LT.OR P5, PT, R3, 0x79, !P0 ;  /* 0x000000790300780c */ /* 0x000fe200047a1670 */
[----:B------:R-:W-:-:S04]  /*5370*/  @!P4 IMAD R81, R81, R90, RZ ;  /* 0x0000005a5151c224 */ /* 0x000fc800078e02ff */
[-C--:B-1----:R-:W-:Y:S01]  /*5380*/  @!P3 IMAD R13, R80, R90.reuse, RZ ;  /* 0x0000005a500db224 */ /* 0x082fe200078e02ff */
[----:B------:R2:W-:Y:S01]  /*5390*/  @!P4 STG.E.U8 desc[UR38][R4.64+0x71], R81 ;  /* 0x000071510400c986 */ /* 0x0005e2000c101126 */
[C---:B------:R-:W-:Y:S02]  /*53a0*/  ISETP.LT.OR P4, PT, R3.reuse, 0x72, !P0 ;  /* 0x000000720300780c */ /* 0x040fe40004781670 */
[C---:B------:R-:W-:Y:S01]  /*53b0*/  ISETP.LT.OR P0, PT, R3.reuse, 0x7a, !P0 ;  /* 0x0000007a0300780c */ /* 0x040fe20004701670 */
[----:B------:R2:W-:Y:S01]  /*53c0*/  @!P3 STG.E.U8 desc[UR38][R4.64+0x70], R13 ;  /* 0x0000700d0400b986 */ /* 0x0005e2000c101126 */
[C---:B------:R-:W-:Y:S02]  /*53d0*/  ISETP.LT.OR P3, PT, R3.reuse, 0x79, !P1 ;  /* 0x000000790300780c */ /* 0x040fe40004f61670 */
[----:B------:R-:W-:Y:S01]  /*53e0*/  ISETP.LT.OR P1, PT, R3, 0x7a, !P1 ;  /* 0x0000007a0300780c */ /* 0x000fe20004f21670 */
[-C--:B------:R-:W-:Y:S02]  /*53f0*/  @!P2 IMAD R3, R82, R90.reuse, RZ ;  /* 0x0000005a5203a224 */ /* 0x080fe400078e02ff */
[----:B0-----:R-:W-:-:S03]  /*5400*/  @!P5 IMAD R11, R86, R90, RZ ;  /* 0x0000005a560bd224 */ /* 0x001fc600078e02ff */
[----:B------:R2:W-:Y:S01]  /*5410*/  @!P2 STG.E.U8 desc[UR38][R6.64+0x70], R3 ;  /* 0x000070030600a986 */ /* 0x0005e2000c101126 */
[-C--:B------:R-:W-:Y:S02]  /*5420*/  @!P4 IMAD R83, R83, R90.reuse, RZ ;  /* 0x0000005a5353c224 */ /* 0x080fe400078e02ff */
[-C--:B------:R-:W-:Y:S02]  /*5430*/  @!P0 IMAD R87, R87, R90.reuse, RZ ;  /* 0x0000005a57578224 */ /* 0x080fe400078e02ff */
[-C--:B------:R-:W-:Y:S01]  /*5440*/  @!P3 IMAD R9, R84, R90.reuse, RZ ;  /* 0x0000005a5409b224 */ /* 0x080fe200078e02ff */
[----:B------:R2:W-:Y:S01]  /*5450*/  @!P4 STG.E.U8 desc[UR38][R6.64+0x71], R83 ;  /* 0x000071530600c986 */ /* 0x0005e2000c101126 */
[----:B------:R-:W-:-:S03]  /*5460*/  @!P1 IMAD R85, R85, R90, RZ ;  /* 0x0000005a55559224 */ /* 0x000fc600078e02ff */
[----:B------:R2:W-:Y:S04]  /*5470*/  @!P3 STG.E.U8 desc[UR38][R4.64+0x78], R9 ;  /* 0x000078090400b986 */ /* 0x0005e8000c101126 */
[----:B------:R2:W-:Y:S04]  /*5480*/  @!P1 STG.E.U8 desc[UR38][R4.64+0x79], R85 ;  /* 0x0000795504009986 */ /* 0x0005e8000c101126 */
[----:B------:R2:W-:Y:S04]  /*5490*/  @!P5 STG.E.U8 desc[UR38][R6.64+0x78], R11 ;  /* 0x0000780b0600d986 */ /* 0x0005e8000c101126 */
[----:B------:R2:W-:Y:S02]  /*54a0*/  @!P0 STG.E.U8 desc[UR38][R6.64+0x79], R87 ;  /* 0x0000795706008986 */ /* 0x0005e4000c101126 */
.L_x_164:
[----:B------:R-:W-:Y:S05]  /*54b0*/  BSYNC B0 ;  /* 0x0000000000007941 */ /* 0x000fea0003800000 */
.L_x_34:
[----:B------:R-:W-:Y:S01]  /*54c0*/  IADD3 R16, P0, R16, UR36, RZ ;  /* 0x0000002410107c10 */ /* 0x000fe2000ff1e0ff */
[----:B------:R-:W-:Y:S01]  /*54d0*/  ULDC.64 UR4, c[0x0][0x650] ;  /* 0x0001940000047ab9 */ /* 0x000fe20000000a00 */
[----:B--2---:R-:W-:Y:S01]  /*54e0*/  PRMT R3, RZ, 0x7610, R3 ;  /* 0x00007610ff037816 */ /* 0x004fe20000000003 */
[----:B------:R-:W-:Y:S01]  /*54f0*/  IMAD.MOV.U32 R100, RZ, RZ, -0x1 ;  /* 0xffffffffff647424 */ /* 0x000fe200078e00ff */
[----:B------:R-:W-:Y:S01]  /*5500*/  IADD3.X R17, R17, UR42, RZ, P0, !PT ;  /* 0x0000002a11117c10 */ /* 0x000fe200087fe4ff */
[----:B------:R-:W-:Y:S01]  /*5510*/  IMAD.MOV.U32 R23, RZ, RZ, -0x1 ;  /* 0xffffffffff177424 */ /* 0x000fe200078e00ff */
[----:B------:R-:W-:-:S04]  /*5520*/  ISETP.GE.U32.AND P0, PT, R16, UR4, PT ;  /* 0x0000000410007c0c */ /* 0x000fc8000bf06070 */
[----:B------:R-:W-:-:S13]  /*5530*/  ISETP.GE.U32.AND.EX P0, PT, R17, UR5, PT, P0 ;  /* 0x0000000511007c0c */ /* 0x000fda000bf06100 */
[----:B------:R-:W-:Y:S05]  /*5540*/  @P0 BRA `(.L_x_165) ;  /* 0x00000004004c0947 */ /* 0x000fea0003800000 */
[----:B------:R-:W2:Y:S01]  /*5550*/  LDC.64 R10, c[0x0][0x628] ;  /* 0x00018a00ff0a7b82 */ /* 0x000ea20000000a00 */
[----:B------:R-:W3:Y:S01]  /*5560*/  S2R R12, SR_CTAID.X ;  /* 0x00000000000c7919 */ /* 0x000ee20000002500 */
[----:B------:R-:W-:Y:S02]  /*5570*/  IMAD.MOV.U32 R8, RZ, RZ, R16 ;  /* 0x000000ffff087224 */ /* 0x000fe400078e0010 */
[----:B------:R-:W-:Y:S01]  /*5580*/  IMAD.MOV.U32 R9, RZ, RZ, R17 ;  /* 0x000000ffff097224 */ /* 0x000fe200078e0011 */
[----:B------:R-:W0:Y:S03]  /*5590*/  S2R R20, SR_CTAID.Y ;  /* 0x0000000000147919 */ /* 0x000e260000002600 */
[----:B------:R-:W0:Y:S08]  /*55a0*/  LDC R0, c[0x0][0x630] ;  /* 0x00018c00ff007b82 */ /* 0x000e300000000800 */
[----:B-1----:R-:W1:Y:S01]  /*55b0*/  LDC.64 R14, c[0x0][0x620] ;  /* 0x00018800ff0e7b82 */ /* 0x002e620000000a00 */
[----:B--2---:R-:W-:-:S04]  /*55c0*/  ISETP.NE.U32.AND P0, PT, R10, RZ, PT ;  /* 0x000000ff0a00720c */ /* 0x004fc80003f05070 */
[----:B------:R-:W-:-:S13]  /*55d0*/  ISETP.NE.AND.EX P0, PT, R11, RZ, PT, P0 ;  /* 0x000000ff0b00720c */ /* 0x000fda0003f05300 */
[----:B01-3--:R-:W-:Y:S05]  /*55e0*/  @!P0 BRA `(.L_x_166) ;  /* 0x0000000000288947 */ /* 0x00bfea0003800000 */
[----:B------:R-:W0:Y:S02]  /*55f0*/  LDC R3, c[0x0][0x634] ;  /* 0x00018d00ff037b82 */ /* 0x000e240000000800 */
[----:B0-----:R-:W-:-:S05]  /*5600*/  IADD3 R3, P0, R16, R3, RZ ;  /* 0x0000000310037210 */ /* 0x001fca0007f1e0ff */
[----:B------:R-:W-:-:S04]  /*5610*/  IMAD.X R13, RZ, RZ, R17, P0 ;  /* 0x000000ffff0d7224 */ /* 0x000fc800000e0611 */
[----:B------:R-:W-:-:S04]  /*5620*/  IMAD.WIDE.U32 R4, R13, R10, RZ ;  /* 0x0000000a0d047225 */ /* 0x000fc800078e00ff */
[----:B----4-:R-:W-:-:S04]  /*5630*/  IMAD.WIDE.U32 R6, P0, R3, R11, R4 ;  /* 0x0000000b03067225 */ /* 0x010fc80007800004 */
[----:B------:R-:W-:-:S04]  /*5640*/  IMAD.WIDE.U32 R4, R3, R10, RZ ;  /* 0x0000000a03047225 */ /* 0x000fc800078e00ff */
[----:B------:R-:W-:Y:S01]  /*5650*/  IMAD.X R9, RZ, RZ, RZ, P0 ;  /* 0x000000ffff097224 */ /* 0x000fe200000e06ff */
[----:B------:R-:W-:Y:S01]  /*5660*/  IADD3 RZ, P0, R5, R6, RZ ;  /* 0x0000000605ff7210 */ /* 0x000fe20007f1e0ff */
[----:B------:R-:W-:-:S04]  /*5670*/  IMAD.MOV.U32 R8, RZ, RZ, R7 ;  /* 0x000000ffff087224 */ /* 0x000fc800078e0007 */
[----:B------:R-:W-:-:S08]  /*5680*/  IMAD.WIDE.U32.X R8, R13, R11, R8, P0 ;  /* 0x0000000b0d087225 */ /* 0x000fd000000e0408 */
.L_x_166:
[-CC-:B------:R-:W-:Y:S01]  /*5690*/  SHF.R.U64 R23, R8, R0.reuse, R9.reuse ;  /* 0x0000000008177219 */ /* 0x180fe20000001209 */
[----:B----4-:R-:W0:Y:S01]  /*56a0*/  LDC.64 R26, c[0x0][0x640] ;  /* 0x00019000ff1a7b82 */ /* 0x010e220000000a00 */
[----:B------:R-:W-:Y:S01]  /*56b0*/  SHF.R.U32.HI R0, RZ, R0, R9 ;  /* 0x00000000ff007219 */ /* 0x000fe20000011609 */
[----:B------:R-:W-:Y:S01]  /*56c0*/  ULDC UR4, c[0x0][0x150] ;  /* 0x0000540000047ab9 */ /* 0x000fe20000000800 */
[----:B------:R-:W-:Y:S02]  /*56d0*/  IADD3 R3, P0, RZ, -R23, RZ ;  /* 0x80000017ff037210 */ /* 0x000fe40007f1e0ff */
[----:B------:R-:W-:-:S03]  /*56e0*/  I2FP.F32.U32 R7, R12 ;  /* 0x0000000c00077245 */ /* 0x000fc60000201000 */
[----:B------:R-:W1:Y:S01]  /*56f0*/  LDC R6, c[0x0][0x618] ;  /* 0x00018600ff067b82 */ /* 0x000e620000000800 */
[----:B------:R-:W-:Y:S02]  /*5700*/  IMAD.X R5, RZ, RZ, ~R0, P0 ;  /* 0x000000ffff057224 */ /* 0x000fe400000e0e00 */
[----:B------:R-:W-:Y:S01]  /*5710*/  FMUL R7, R7, UR4 ;  /* 0x0000000407077c20 */ /* 0x000fe20008400000 */
[----:B------:R-:W-:Y:S01]  /*5720*/  ULDC UR4, c[0x0][0x154] ;  /* 0x0000550000047ab9 */ /* 0x000fe20000000800 */
[-C--:B------:R-:W-:Y:S02]  /*5730*/  IMAD R0, R5, R14.reuse, RZ ;  /* 0x0000000e05007224 */ /* 0x080fe400078e02ff */
[C---:B------:R-:W-:Y:S01]  /*5740*/  IMAD.WIDE.U32 R4, R3.reuse, R14, R16 ;  /* 0x0000000e03047225 */ /* 0x040fe200078e0010 */
[----:B------:R-:W2:Y:S01]  /*5750*/  LDC R11, c[0x0][0x608] ;  /* 0x00018200ff0b7b82 */ /* 0x000ea20000000800 */
[----:B------:R-:W3:Y:S02]  /*5760*/  F2I.U32.TRUNC.NTZ R7, R7 ;  /* 0x0000000700077305 */ /* 0x000ee4000020f000 */
[----:B------:R-:W-:-:S04]  /*5770*/  IMAD R3, R3, R15, R0 ;  /* 0x0000000f03037224 */ /* 0x000fc800078e0200 */
[----:B------:R-:W-:Y:S01]  /*5780*/  IMAD.IADD R3, R5, 0x1, R3 ;  /* 0x0000000105037824 */ /* 0x000fe200078e0203 */
[----:B------:R-:W4:Y:S01]  /*5790*/  LDC R8, c[0x0][0x658] ;  /* 0x00019600ff087b82 */ /* 0x000f220000000800 */
[----:B------:R-:W-:Y:S02]  /*57a0*/  I2FP.F32.U32 R5, R20 ;  /* 0x0000001400057245 */ /* 0x000fe40000201000 */
[----:B0-----:R-:W-:-:S04]  /*57b0*/  ISETP.NE.U32.AND P0, PT, R26, RZ, PT ;  /* 0x000000ff1a00720c */ /* 0x001fc80003f05070 */
[----:B------:R-:W-:Y:S01]  /*57c0*/  ISETP.NE.AND.EX P0, PT, R27, RZ, PT, P0 ;  /* 0x000000ff1b00720c */ /* 0x000fe20003f05300 */
[----:B------:R-:W0:Y:S01]  /*57d0*/  LDC R9, c[0x0][0x144] ;  /* 0x00005100ff097b82 */ /* 0x000e220000000800 */
[-C--:B-1----:R-:W-:Y:S01]  /*57e0*/  SHF.R.U32.HI R0, RZ, R6.reuse, R3 ;  /* 0x00000006ff007219 */ /* 0x082fe20000011603 */
[----:B---3--:R-:W-:Y:S01]  /*57f0*/  IMAD.MOV R7, RZ, RZ, -R7 ;  /* 0x000000ffff077224 */ /* 0x008fe200078e0a07 */
[----:B------:R-:W-:Y:S01]  /*5800*/  SHF.R.U64 R13, R4, R6, R3 ;  /* 0x00000006040d7219 */ /* 0x000fe20000001203 */
[----:B------:R-:W-:-:S04]  /*5810*/  FMUL R6, R5, UR4 ;  /* 0x0000000405067c20 */ /* 0x000fc80008400000 */
[----:B------:R-:W1:Y:S01]  /*5820*/  LDC R21, c[0x0][0x148] ;  /* 0x00005200ff157b82 */ /* 0x000e620000000800 */
[-CC-:B--2---:R-:W-:Y:S02]  /*5830*/  SHF.R.U64 R10, R13, R11.reuse, R0.reuse ;  /* 0x0000000b0d0a7219 */ /* 0x184fe40000001200 */
[----:B------:R-:W-:Y:S02]  /*5840*/  SHF.R.U32.HI R3, RZ, R11, R0 ;  /* 0x0000000bff037219 */ /* 0x000fe40000011600 */
[----:B------:R2:W3:Y:S03]  /*5850*/  F2I.U32.TRUNC.NTZ R0, R6 ;  /* 0x0000000600007305 */ /* 0x0004e6000020f000 */
[----:B------:R-:W1:Y:S01]  /*5860*/  LDC R14, c[0x0][0x648] ;  /* 0x00019200ff0e7b82 */ /* 0x000e620000000800 */
[-CC-:B----4-:R-:W-:Y:S02]  /*5870*/  SHF.R.U64 R15, R10, R8.reuse, R3.reuse ;  /* 0x000000080a0f7219 */ /* 0x190fe40000001203 */
[----:B------:R-:W-:-:S03]  /*5880*/  SHF.R.U32.HI R5, RZ, R8, R3 ;  /* 0x00000008ff057219 */ /* 0x000fc60000011603 */
[----:B------:R-:W-:Y:S02]  /*5890*/  IMAD.MOV.U32 R4, RZ, RZ, R15 ;  /* 0x000000ffff047224 */ /* 0x000fe400078e000f */
[----:B------:R-:W4:Y:S01]  /*58a0*/  LDC R24, c[0x0][0x638] ;  /* 0x00018e00ff187b82 */ /* 0x000f220000000800 */
[----:B0-----:R-:W-:-:S07]  /*58b0*/  IMAD R25, R9, R7, R12 ;  /* 0x0000000709197224 */ /* 0x001fce00078e020c */
[----:B------:R-:W0:Y:S08]  /*58c0*/  LDC R28, c[0x0][0x610] ;  /* 0x00018400ff1c7b82 */ /* 0x000e300000000800 */
[----:B------:R-:W0:Y:S01]  /*58d0*/  LDC R29, c[0x0][0x600] ;  /* 0x00018000ff1d7b82 */ /* 0x000e220000000800 */
[----:B--23--:R-:W-:Y:S05]  /*58e0*/  @!P0 BRA `(.L_x_167) ;  /* 0x0000000000288947 */ /* 0x00cfea0003800000 */
[----:B------:R-:W2:Y:S02]  /*58f0*/  LDC R4, c[0x0][0x64c] ;  /* 0x00019300ff047b82 */ /* 0x000ea40000000800 */
[----:B--2---:R-:W-:-:S05]  /*5900*/  IADD3 R3, P0, R15, R4, RZ ;  /* 0x000000040f037210 */ /* 0x004fca0007f1e0ff */
        /* <DEDUP_REMOVED lines=8> */
.L_x_167:
[----:B------:R-:W-:Y:S02]  /*5990*/  ISETP.NE.AND P0, PT, R2, 0x1, PT ;  /* 0x000000010200780c */ /* 0x000fe40003f05270 */
[----:B-1----:R-:W-:Y:S01]  /*59a0*/  SHF.R.U64 R3, R4, R14, R5 ;  /* 0x0000000e04037219 */ /* 0x002fe20000001205 */
[----:B------:R-:W-:Y:S01]  /*59b0*/  IMAD.MOV R5, RZ, RZ, -R0 ;  /* 0x000000ffff057224 */ /* 0x000fe200078e0a00 */
[----:B------:R-:W-:Y:S02]  /*59c0*/  LOP3.LUT R0, R10, R97, RZ, 0xc0, !PT ;  /* 0x000000610a007212 */ /* 0x000fe400078ec0ff */
[----:B------:R-:W-:Y:S01]  /*59d0*/  LOP3.LUT R6, R13, R96, RZ, 0xc0, !PT ;  /* 0x000000600d067212 */ /* 0x000fe200078ec0ff */
[----:B------:R-:W-:Y:S02]  /*59e0*/  IMAD.MOV R4, RZ, RZ, -R3 ;  /* 0x000000ffff047224 */ /* 0x000fe400078e0a03 */
[----:B------:R-:W-:Y:S02]  /*59f0*/  IMAD R0, R93, R3, R0 ;  /* 0x000000035d007224 */ /* 0x000fe400078e0200 */
[----:B----4-:R-:W-:-:S02]  /*5a00*/  IMAD R3, R4, R24, R15 ;  /* 0x0000001804037224 */ /* 0x010fc400078e020f */
[----:B------:R-:W-:Y:S02]  /*5a10*/  @P0 IMAD R25, R21, R5, R20 ;  /* 0x0000000515190224 */ /* 0x000fe400078e0214 */
[----:B0-----:R-:W-:Y:S02]  /*5a20*/  IMAD R5, R3, R29, R6 ;  /* 0x0000001d03057224 */ /* 0x001fe400078e0206 */
[----:B------:R-:W-:Y:S02]  /*5a30*/  IMAD R0, R0, R28, R25 ;  /* 0x0000001c00007224 */ /* 0x000fe400078e0219 */
[----:B------:R-:W-:-:S03]  /*5a40*/  IMAD.MOV.U32 R4, RZ, RZ, 0x1 ;  /* 0x00000001ff047424 */ /* 0x000fc600078e00ff */
[----:B------:R-:W-:Y:S02]  /*5a50*/  SEL R100, R5, R0, !P0 ;  /* 0x0000000005647207 */ /* 0x000fe40004000000 */
[----:B------:R-:W-:Y:S02]  /*5a60*/  PRMT R3, R4, 0x7610, R3 ;  /* 0x0000761004037816 */ /* 0x000fe40000000003 */
[----:B------:R-:W-:-:S07]  /*5a70*/  SEL R0, R0, R5, !P0 ;  /* 0x0000000500007207 */ /* 0x000fce0004000000 */
.L_x_165:
[----:B------:R-:W-:Y:S01]  /*5a80*/  UIMAD.WIDE.U32 UR4, UR41, 0x24924925, URZ ;  /* 0x24924925290478a5 */ /* 0x000fe2000f8e003f */
[----:B------:R-:W-:Y:S01]  /*5a90*/  LOP3.LUT P0, RZ, R3, 0xff, RZ, 0xc0, !PT ;  /* 0x000000ff03ff7812 */ /* 0x000fe2000780c0ff */
[----:B------:R-:W-:Y:S02]  /*5aa0*/  IMAD.MOV.U32 R101, RZ, RZ, R0 ;  /* 0x000000ffff657224 */ /* 0x000fe400078e0000 */
[----:B------:R-:W-:-:S04]  /*5ab0*/  UIADD3 UR4, UR41, -UR5, URZ ;  /* 0x8000000529047290 */ /* 0x000fc8000fffe03f */
[----:B------:R-:W-:-:S04]  /*5ac0*/  ULEA.HI UR4, UR4, UR5, URZ, 0x1f ;  /* 0x0000000504047291 */ /* 0x000fc8000f8ff83f */
[----:B------:R-:W-:-:S04]  /*5ad0*/  USHF.R.U32.HI UR4, URZ, 0x2, UR4 ;  /* 0x000000023f047899 */ /* 0x000fc80008011604 */
[----:B------:R-:W-:Y:S01]  /*5ae0*/  UIMAD UR41, UR4, -0x7, UR41 ;  /* 0xfffffff9042978a4 */ /* 0x000fe2000f8e0229 */
[----:B------:R-:W-:Y:S11]  /*5af0*/  @P0 BRA `(.L_x_168) ;  /* 0xffffffb800740947 */ /* 0x000ff6000383ffff */
[----:B------:R-:W-:Y:S05]  /*5b00*/  EXIT ;  /* 0x000000000000794d */ /* 0x000fea0003800000 */
.L_x_7:
        /* <DEDUP_REMOVED lines=26> */
.L_x_170:
[----:B------:R-:W0:Y:S01]  /*5cb0*/  LDC.64 R28, c[0x0][0x640] ;  /* 0x00019000ff1c7b82 */ /* 0x000e220000000a00 */
[-CC-:B------:R-:W-:Y:S01]  /*5cc0*/  SHF.R.U64 R22, R12, R20.reuse, R13.reuse ;  /* 0x000000140c167219 */ /* 0x180fe2000000120d */
[----:B------:R-:W-:Y:S01]  /*5cd0*/  IMAD.MOV.U32 R26, RZ, RZ, 0x1 ;  /* 0x00000001ff1a7424 */ /* 0x000fe200078e00ff */
[----:B------:R-:W-:Y:S02]  /*5ce0*/  SHF.R.U32.HI R8, RZ, R20, R13 ;  /* 0x00000014ff087219 */ /* 0x000fe4000001160d */
[----:B------:R-:W-:-:S03]  /*5cf0*/  IADD3 R11, P0, RZ, -R22, RZ ;  /* 0x80000016ff0b7210 */ /* 0x000fc60007f1e0ff */
[----:B------:R-:W1:Y:S02]  /*5d00*/  LDC R12, c[0x0][0x618] ;  /* 0x00018600ff0c7b82 */ /* 0x000e640000000800 */
[----:B------:R-:W-:-:S04]  /*5d10*/  IMAD.X R9, RZ, RZ, ~R8, P0 ;  /* 0x000000ffff097224 */ /* 0x000fc800000e0e08 */
[-C--:B------:R-:W-:Y:S02]  /*5d20*/  IMAD R10, R9, R24.reuse, RZ ;  /* 0x00000018090a7224 */ /* 0x080fe400078e02ff */
[----:B------:R-:W2:Y:S01]  /*5d30*/  LDC R20, c[0x0][0x608] ;  /* 0x00018200ff147b82 */ /* 0x000ea20000000800 */
[----:B------:R-:W-:-:S04]  /*5d40*/  IMAD.WIDE.U32 R8, R11, R24, R16 ;  /* 0x000000180b087225 */ /* 0x000fc800078e0010 */
[----:B------:R-:W-:Y:S02]  /*5d50*/  IMAD R11, R11, R25, R10 ;  /* 0x000000190b0b7224 */ /* 0x000fe400078e020a */
[----:B------:R-:W-:Y:S01]  /*5d60*/  IMAD.MOV.U32 R10, RZ, RZ, -0x1 ;  /* 0xffffffffff0a7424 */ /* 0x000fe200078e00ff */
[----:B------:R-:W3:Y:S01]  /*5d70*/  LDC R27, c[0x0][0x658] ;  /* 0x00019600ff1b7b82 */ /* 0x000ee20000000800 */
[----:B------:R-:W-:Y:S01]  /*5d80*/  IMAD.IADD R9, R9, 0x1, R11 ;  /* 0x0000000109097824 */ /* 0x000fe200078e020b */
[----:B0-----:R-:W-:-:S04]  /*5d90*/  ISETP.NE.U32.AND P0, PT, R28, RZ, PT ;  /* 0x000000ff1c00720c */ /* 0x001fc80003f05070 */
        /* <DEDUP_REMOVED lines=25> */
.L_x_171:
[----:B------:R-:W-:Y:S01]  /*5f30*/  ISETP.NE.AND P0, PT, R2, 0x1, PT ;  /* 0x000000010200780c */ /* 0x000fe20003f05270 */
[----:B------:R-:W-:Y:S01]  /*5f40*/  IMAD.MOV.U32 R12, RZ, RZ, R22 ;  /* 0x000000ffff0c7224 */ /* 0x000fe200078e0016 */
[----:B-1----:R-:W-:Y:S02]  /*5f50*/  SHF.R.U64 R8, R8, R24, R9 ;  /* 0x0000001808087219 */ /* 0x002fe40000001209 */
[----:B------:R-:W-:Y:S01]  /*5f60*/  LOP3.LUT R5, R19, R30, RZ, 0xc0, !PT ;  /* 0x0000001e13057212 */ /* 0x000fe200078ec0ff */
[----:B0-----:R-:W-:Y:S01]  /*5f70*/  VIADD R19, R23, 0xffffffff ;  /* 0xffffffff17137836 */ /* 0x001fe20000000000 */
[----:B------:R-:W-:Y:S01]  /*5f80*/  SHF.L.U32 R26, R26, R27, RZ ;  /* 0x0000001b1a1a7219 */ /* 0x000fe200000006ff */
[----:B------:R-:W-:-:S03]  /*5f90*/  IMAD.MOV R9, RZ, RZ, -R8 ;  /* 0x000000ffff097224 */ /* 0x000fc600078e0a08 */
[----:B------:R-:W-:Y:S01]  /*5fa0*/  LOP3.LUT R19, R14, R19, RZ, 0xc0, !PT ;  /* 0x000000130e137212 */ /* 0x000fe200078ec0ff */
[----:B------:R-:W-:Y:S02]  /*5fb0*/  IMAD R5, R26, R8, R5 ;  /* 0x000000081a057224 */ /* 0x000fe400078e0205 */
[----:B------:R-:W-:Y:S02]  /*5fc0*/  @P0 IMAD R6, R7, R21, R4 ;  /* 0x0000001507060224 */ /* 0x000fe400078e0204 */
[----:B--2---:R-:W-:Y:S02]  /*5fd0*/  IMAD R4, R9, R25, R20 ;  /* 0x0000001909047224 */ /* 0x004fe400078e0214 */
[----:B---3--:R-:W-:Y:S02]  /*5fe0*/  IMAD R6, R5, R31, R6 ;  /* 0x0000001f05067224 */ /* 0x008fe400078e0206 */
[----:B------:R-:W-:Y:S02]  /*5ff0*/  IMAD R19, R4, R23, R19 ;  /* 0x0000001704137224 */ /* 0x000fe400078e0213 */
[----:B------:R-:W-:-:S03]  /*6000*/  IMAD.MOV.U32 R8, RZ, RZ, 0x1 ;  /* 0x00000001ff087424 */ /* 0x000fc600078e00ff */
[----:B------:R-:W-:Y:S02]  /*6010*/  SEL R20, R19, R6, !P0 ;  /* 0x0000000613147207 */ /* 0x000fe40004000000 */
[----:B------:R-:W-:-:S07]  /*6020*/  SEL R19, R6, R19, !P0 ;  /* 0x0000001306137207 */ /* 0x000fce0004000000 */
.L_x_169:
[----:B------:R-:W-:-:S08]  /*6030*/  NOP ;  /* 0x0000000000007918 */ /* 0x000fd00000000000 */
[----:B------:R-:W0:-:S00]  /*6040*/  USETMAXREG.DEALLOC.CTAPOOL 0x28 ;  /* 0x00000028000079c8 */ /* 0x000e0000080e0500 */
[----:B0-----:R-:W-:-:S13]  /*6050*/  ISETP.NE.AND P0, PT, R3, RZ, PT ;  /* 0x000000ff0300720c */ /* 0x001fda0003f05270 */
[----:B------:R-:W-:Y:S05]  /*6060*/  @P0 EXIT ;  /* 0x000000000000094d */ /* 0x000fea0003800000 */
[----:B------:R-:W-:Y:S01]  /*6070*/  LOP3.LUT P0, RZ, R8, 0xff, RZ, 0xc0, !PT ;  /* 0x000000ff08ff7812 */ /* 0x000fe2000780c0ff */
[----:B------:R-:W-:Y:S02]  /*6080*/  IMAD.MOV.U32 R3, RZ, RZ, 0x1 ;  /* 0x00000001ff037424 */ /* 0x000fe400078e00ff */
[----:B------:R-:W-:-:S10]  /*6090*/  IMAD.MOV.U32 R13, RZ, RZ, RZ ;  /* 0x000000ffff0d7224 */ /* 0x000fd400078e00ff */
[----:B------:R-:W-:Y:S05]  /*60a0*/  @!P0 BRA `(.L_x_172) ;  /* 0x0000000c007c8947 */ /* 0x000fea0003800000 */
[----:B------:R-:W0:Y:S01]  /*60b0*/  LDC R3, c[0x0][0x28c] ;  /* 0x0000a300ff037b82 */ /* 0x000e220000000800 */
[----:B------:R-:W-:Y:S01]  /*60c0*/  ULDC UR5, c[0x0][0x658] ;  /* 0x0001960000057ab9 */ /* 0x000fe20000000800 */
[----:B------:R-:W-:Y:S01]  /*60d0*/  UMOV UR10, 0xffffffff ;  /* 0xffffffff000a7882 */ /* 0x000fe20000000000 */
[----:B------:R-:W-:Y:S01]  /*60e0*/  UMOV UR14, 0x1 ;  /* 0x00000001000e7882 */ /* 0x000fe20000000000 */
[----:B------:R-:W-:Y:S01]  /*60f0*/  USHF.L.U32 UR10, UR10, UR5, URZ ;  /* 0x000000050a0a7299 */ /* 0x000fe2000800063f */
[----:B------:R-:W-:Y:S01]  /*6100*/  BSSY B0, `(.L_x_172) ;  /* 0x00000d9000007945 */ /* 0x000fe20003800000 */
[----:B------:R-:W-:Y:S01]  /*6110*/  IMAD.MOV.U32 R11, RZ, RZ, 0x1 ;  /* 0x00000001ff0b7424 */ /* 0x000fe200078e00ff */
[----:B------:R-:W-:Y:S01]  /*6120*/  LOP3.LUT R10, R18, 0x2, RZ, 0xfc, !PT ;  /* 0x00000002120a7812 */ /* 0x000fe200078efcff */
[----:B------:R-:W1:Y:S01]  /*6130*/  S2UR UR9, SR_CgaCtaId ;  /* 0x00000000000979c3 */ /* 0x000e620000008800 */
[----:B------:R-:W-:Y:S01]  /*6140*/  IMAD.MOV.U32 R13, RZ, RZ, RZ ;  /* 0x000000ffff0d7224 */ /* 0x000fe200078e00ff */
[----:B------:R-:W-:Y:S01]  /*6150*/  ULDC UR4, c[0x0][0x600] ;  /* 0x0001800000047ab9 */ /* 0x000fe20000000800 */
[----:B------:R-:W-:Y:S01]  /*6160*/  UMOV UR15, 0x11 ;  /* 0x00000011000f7882 */ /* 0x000fe20000000000 */
[----:B------:R-:W-:-:S02]  /*6170*/  USHF.L.U32 UR5, UR14, UR5, URZ ;  /* 0x000000050e057299 */ /* 0x000fc4000800063f */
[----:B------:R-:W-:Y:S01]  /*6180*/  UIADD3 UR4, UR4, -0x1, URZ ;  /* 0xffffffff04047890 */ /* 0x000fe2000fffe03f */
[----:B------:R-:W-:Y:S01]  /*6190*/  ULDC.64 UR26, c[0x0][0x198] ;  /* 0x00006600001a7ab9 */ /* 0x000fe20000000a00 */
[----:B0-----:R-:W-:-:S05]  /*61a0*/  VIADD R3, R3, 0x7f ;  /* 0x0000007f03037836 */ /* 0x001fca0000000000 */
[----:B------:R-:W-:Y:S01]  /*61b0*/  SHF.R.S32.HI R4, RZ, 0x1f, R3 ;  /* 0x0000001fff047819 */ /* 0x000fe20000011403 */
[----:B-1----:R-:W-:-:S03]  /*61c0*/  USHF.R.U32.HI UR24, URZ, 0x2, UR9 ;  /* 0x000000023f187899 */ /* 0x002fc60008011609 */
[----:B------:R-:W-:Y:S01]  /*61d0*/  LEA.HI R4, R4, R3, RZ, 0x7 ;  /* 0x0000000304047211 */ /* 0x000fe200078f38ff */
[----:B------:R-:W-:Y:S01]  /*61e0*/  ULOP3.LUT UR8, UR9, 0x3, URZ, 0xc0, !UPT ;  /* 0x0000000309087892 */ /* 0x000fe2000f8ec03f */
[----:B------:R-:W-:Y:S01]  /*61f0*/  IMAD.MOV.U32 R3, RZ, RZ, 0x1 ;  /* 0x00000001ff037424 */ /* 0x000fe200078e00ff */
[----:B------:R-:W-:Y:S01]  /*6200*/  USHF.L.U32 UR6, UR9, 0x5, URZ ;  /* 0x0000000509067899 */ /* 0x000fe2000800063f */
[----:B------:R-:W-:Y:S01]  /*6210*/  SHF.R.S32.HI R8, RZ, 0x7, R4 ;  /* 0x00000007ff087819 */ /* 0x000fe20000011404 */
[----:B------:R-:W-:Y:S02]  /*6220*/  USHF.L.U32 UR7, UR9, 0xc, URZ ;  /* 0x0000000c09077899 */ /* 0x000fe4000800063f */
[----:B------:R-:W-:Y:S02]  /*6230*/  ULOP3.LUT UR9, UR9, 0xfffffffc, URZ, 0xc0, !UPT ;  /* 0xfffffffc09097892 */ /* 0x000fe4000f8ec03f */
[----:B------:R-:W-:Y:S01]  /*6240*/  UISETP.GT.U32.AND UP0, UPT, UR8, 0xffff, UPT ;  /* 0x0000ffff0800788c */ /* 0x000fe2000bf04070 */
[----:B------:R-:W-:Y:S01]  /*6250*/  VIADD R9, R8, 0x1 ;  /* 0x0000000108097836 */ /* 0x000fe20000000000 */
[----:B------:R-:W-:-:S02]  /*6260*/  ULOP3.LUT UR11, UR9, 0x1, URZ, 0xfc, !UPT ;  /* 0x00000001090b7892 */ /* 0x000fc4000f8efc3f */
[----:B------:R-:W-:Y:S02]  /*6270*/  ULOP3.LUT UR12, UR9, 0x2, URZ, 0xfc, !UPT ;  /* 0x00000002090c7892 */ /* 0x000fe4000f8efc3f */
[----:B------:R-:W-:Y:S02]  /*6280*/  ULOP3.LUT UR13, UR7, 0x3000, URZ, 0xc0, !UPT ;  /* 0x00003000070d7892 */ /* 0x000fe4000f8ec03f */
[----:B------:R-:W-:Y:S02]  /*6290*/  ULOP3.LUT UR7, URZ, UR10, URZ, 0x33, !UPT ;  /* 0x0000000a3f077292 */ /* 0x000fe4000f8e333f */
[----:B------:R-:W-:Y:S02]  /*62a0*/  USHF.L.U32 UR10, UR14, UR9, URZ ;  /* 0x000000090e0a7299 */ /* 0x000fe4000800063f */
[----:B------:R-:W-:Y:S02]  /*62b0*/  ULOP3.LUT UR9, UR9, 0x3, URZ, 0xfc, !UPT ;  /* 0x0000000309097892 */ /* 0x000fe4000f8efc3f */
[----:B------:R-:W-:-:S02]  /*62c0*/  USHF.L.U32 UR11, UR14, UR11, URZ ;  /* 0x0000000b0e0b7299 */ /* 0x000fc4000800063f */
[----:B------:R-:W-:Y:S02]  /*62d0*/  USHF.L.U32 UR12, UR14, UR12, URZ ;  /* 0x0000000c0e0c7299 */ /* 0x000fe4000800063f */
[----:B------:R-:W-:Y:S02]  /*62e0*/  USEL UR8, UR8, 0xffff, !UP0 ;  /* 0x0000ffff08087887 */ /* 0x000fe4000c000000 */
[----:B------:R-:W-:Y:S02]  /*62f0*/  USHF.L.U32 UR9, UR14, UR9, URZ ;  /* 0x000000090e097299 */ /* 0x000fe4000800063f */
[----:B------:R-:W-:Y:S02]  /*6300*/  ULOP3.LUT UR10, UR12, UR10, UR11, 0xfe, !UPT ;  /* 0x0000000a0c0a7292 */ /* 0x000fe4000f8efe0b */
[----:B------:R-:W-:Y:S02]  /*6310*/  ULOP3.LUT UR8, UR8, 0xffff, URZ, 0xc0, !UPT ;  /* 0x0000ffff08087892 */ /* 0x000fe4000f8ec03f */
[----:B------:R-:W-:-:S02]  /*6320*/  ULEA UR25, UR24, 0x180, 0xd ;  /* 0x0000018018197891 */ /* 0x000fc4000f8e683f */
[----:B------:R-:W-:Y:S02]  /*6330*/  ULOP3.LUT UR6, UR6, 0x60, URZ, 0xc0, !UPT ;  /* 0x0000006006067892 */ /* 0x000fe4000f8ec03f */
[----:B------:R-:W-:Y:S02]  /*6340*/  ULOP3.LUT UR13, UR13, 0x1c180, URZ, 0xfc, !UPT ;  /* 0x0001c1800d0d7892 */ /* 0x000fe4000f8efc3f */
[----:B------:R-:W-:Y:S02]  /*6350*/  ULOP3.LUT UR14, UR10, UR9, URZ, 0xfc, !UPT ;  /* 0x000000090a0e7292 */ /* 0x000fe4000f8efc3f */
[----:B------:R-:W-:-:S12]  /*6360*/  USHF.L.U32 UR15, UR15, UR8, URZ ;  /* 0x000000080f0f7299 */ /* 0x000fd8000800063f */
.L_x_183:
[----:B------:R-:W-:-:S03]  /*6370*/  UMOV UR8, 0xffffffff ;  /* 0xffffffff00087882 */ /* 0x000fc60000000000 */
[----:B------:R-:W-:Y:S05]  /*6380*/  BRA.DIV UR8, `(.L_x_173) ;  /* 0x0000001208187947 */ /* 0x000fea000b800000 */
[----:B------:R-:W-:-:S13]  /*6390*/  ELECT P6, URZ, PT ;  /* 0x00000000003f782f */ /* 0x000fda00038c0000 */
.L_x_197:
[----:B------:R-:W0:Y:S01]  /*63a0*/  LDC R4, c[0x0][0x28c] ;  /* 0x0000a300ff047b82 */ /* 0x000e220000000800 */
[----:B------:R-:W-:Y:S01]  /*63b0*/  BSSY B1, `(.L_x_174) ;  /* 0x0000039000017945 */ /* 0x000fe20003800000 */
[----:B0-----:R-:W-:-:S13]  /*63c0*/  ISETP.LT.OR P6, PT, R4, 0x1, !P6 ;  /* 0x000000010400780c */ /* 0x001fda00077c1670 */
[----:B------:R-:W-:Y:S05]  /*63d0*/  @P6 BRA `(.L_x_175) ;  /* 0x0000000000d86947 */ /* 0x000fea0003800000 */
[----:B------:R-:W-:Y:S01]  /*63e0*/  LEA R19, R19, UR24, 0x1 ;  /* 0x0000001813137c11 */ /* 0x000fe2000f8e08ff */
[----:B------:R-:W-:Y:S01]  /*63f0*/  IMAD.MOV.U32 R21, RZ, RZ, RZ ;  /* 0x000000ffff157224 */ /* 0x000fe200078e00ff */
[----:B------:R-:W-:Y:S01]  /*6400*/  LEA R20, R20, UR6, 0x7 ;  /* 0x0000000614147c11 */ /* 0x000fe2000f8e38ff */
[----:B------:R-:W-:Y:S02]  /*6410*/  IMAD.MOV.U32 R4, RZ, RZ, R9 ;  /* 0x000000ffff047224 */ /* 0x000fe400078e0009 */
[----:B------:R-:W-:Y:S02]  /*6420*/  IMAD.MOV.U32 R5, RZ, RZ, R3 ;  /* 0x000000ffff057224 */ /* 0x000fe400078e0003 */
[----:B------:R-:W-:Y:S02]  /*6430*/  IMAD.MOV.U32 R6, RZ, RZ, R13 ;  /* 0x000000ffff067224 */ /* 0x000fe400078e000d */
[----:B------:R-:W-:-:S07]  /*6440*/  IMAD.SHL.U32 R19, R19, 0x40, RZ ;  /* 0x0000004013137824 */ /* 0x000fce00078e00ff */
.L_x_178:
[----:B------:R-:W0:Y:S01]  /*6450*/  S2R R14, SR_CgaCtaId ;  /* 0x00000000000e7919 */ /* 0x000e220000008800 */
[----:B------:R-:W-:Y:S02]  /*6460*/  MOV R7, 0x400 ;  /* 0x0000040000077802 */ /* 0x000fe40000000f00 */
[----:B------:R-:W-:Y:S02]  /*6470*/  ISETP.NE.AND P1, PT, R0, RZ, PT ;  /* 0x000000ff0000720c */ /* 0x000fe40003f25270 */
[----:B0-----:R-:W-:Y:S02]  /*6480*/  LEA R15, R14, R7, 0x18 ;  /* 0x000000070e0f7211 */ /* 0x001fe400078ec0ff */
[----:B------:R-:W-:-:S09]  /*6490*/  SHF.L.U32 R7, R5, 0x1f, RZ ;  /* 0x0000001f05077819 */ /* 0x000fd200000006ff */
[----:B------:R-:W0:Y:S01]  /*64a0*/  @!P1 LDC R14, c[0x0][0x500] ;  /* 0x00014000ff0e9b82 */ /* 0x000e220000000800 */
[----:B------:R-:W-:-:S04]  /*64b0*/  IMAD R22, R6, 0x8, R15 ;  /* 0x0000000806167824 */ /* 0x000fc800078e020f */
[----:B------:R-:W1:Y:S02]  /*64c0*/  SYNCS.PHASECHK.TRANS64.TRYWAIT P0, [R22+URZ+0x38], R7 ;  /* 0x00003807160075a7 */ /* 0x000e64000800017f */
[----:B-1----:R-:W-:Y:S05]  /*64d0*/  @!P0 BRA `(.L_x_176) ;  /* 0x0000000c00e48947 */ /* 0x002fea0003800000 */
.L_x_198:
[----:B-1----:R-:W-:Y:S01]  /*64e0*/  PRMT R7, R10, 0x9910, RZ ;  /* 0x000099100a077816 */ /* 0x002fe200000000ff */
[----:B0-----:R0:W-:Y:S03]  /*64f0*/  @!P1 SYNCS.ARRIVE.TRANS64 RZ, [R22+URZ], R14 ;  /* 0x0000000e16ff99a7 */ /* 0x0011e6000800003f */
[----:B------:R-:W-:-:S13]  /*6500*/  ISETP.NE.AND P0, PT, R7, 0x2, PT ;  /* 0x000000020700780c */ /* 0x000fda0003f05270 */
[----:B0-----:R-:W-:Y:S05]  /*6510*/  @P0 BRA `(.L_x_177) ;  /* 0x0000000000040947 */ /* 0x001fea0003800000 */
[----:B------:R-:W-:Y:S01]  /*6520*/  BPT.TRAP 0x1 ;  /* 0x000000040000795c */ /* 0x000fe20000300000 */
.L_x_177:
[----:B------:R-:W-:Y:S01]  /*6530*/  R2UR UR11, R6 ;  /* 0x00000000060b72ca */ /* 0x000fe200000e0000 */
[----:B------:R-:W-:Y:S01]  /*6540*/  VIADD R4, R4, 0xffffffff ;  /* 0xffffffff04047836 */ /* 0x000fe20000000000 */
[----:B------:R-:W-:Y:S01]  /*6550*/  R2UR UR21, R15 ;  /* 0x000000000f1572ca */ /* 0x000fe200000e0000 */
[----:B------:R-:W-:Y:S01]  /*6560*/  UIADD3 UR16, UP0, UR26, 0xf0, URZ ;  /* 0x000000f01a107890 */ /* 0x000fe2000ff1e03f */
[----:B------:R-:W-:Y:S01]  /*6570*/  R2UR UR22, R19 ;  /* 0x00000000131672ca */ /* 0x000fe200000e0000 */
[----:B------:R-:W-:Y:S01]  /*6580*/  UIADD3 UR30, UP1, UR26, 0x1f0, URZ ;  /* 0x000001f01a1e7890 */ /* 0x000fe2000ff3e03f */
[----:B------:R-:W-:Y:S01]  /*6590*/  R2UR UR9, R22 ;  /* 0x00000000160972ca */ /* 0x000fe200000e0000 */
[----:B------:R-:W-:Y:S01]  /*65a0*/  UIADD3.X UR17, URZ, UR27, URZ, UP0, !UPT ;  /* 0x0000001b3f117290 */ /* 0x000fe200087fe43f */
[C---:B------:R-:W-:Y:S01]  /*65b0*/  R2UR UR10, R21.reuse ;  /* 0x00000000150a72ca */ /* 0x040fe200000e0000 */
[----:B------:R-:W-:Y:S01]  /*65c0*/  UPRMT UR20, URZ, 0x5410, UR15 ;  /* 0x000054103f147896 */ /* 0x000fe2000800000f */
[----:B------:R-:W-:Y:S01]  /*65d0*/  R2UR UR12, R12 ;  /* 0x000000000c0c72ca */ /* 0x000fe200000e0000 */
[----:B------:R-:W-:Y:S01]  /*65e0*/  VIADD R6, R6, 0x1 ;  /* 0x0000000106067836 */ /* 0x000fe20000000000 */
[----:B------:R-:W-:Y:S01]  /*65f0*/  R2UR UR23, R20 ;  /* 0x00000000141772ca */ /* 0x000fe200000e0000 */
[----:B------:R-:W-:Y:S01]  /*6600*/  ULEA UR8, UR11, UR25, 0xe ;  /* 0x000000190b087291 */ /* 0x000fe2000f8e703f */
[----:B------:R-:W-:Y:S01]  /*6610*/  ISETP.GT.AND P1, PT, R4, 0x1, PT ;  /* 0x000000010400780c */ /* 0x000fe20003f24270 */
[----:B------:R-:W-:Y:S01]  /*6620*/  ULEA UR11, UR11, UR13, 0xe ;  /* 0x0000000d0b0b7291 */ /* 0x000fe2000f8e703f */
[C---:B------:R-:W-:Y:S01]  /*6630*/  ISETP.NE.AND P0, PT, R6.reuse, 0x7, PT ;  /* 0x000000070600780c */ /* 0x040fe20003f05270 */
[----:B------:R-:W-:Y:S01]  /*6640*/  UIADD3 UR8, UR21, UR8, URZ ;  /* 0x0000000815087290 */ /* 0x000fe2000fffe03f */
[----:B------:R-:W-:Y:S01]  /*6650*/  VIADD R21, R21, 0x80 ;  /* 0x0000008015157836 */ /* 0x000fe20000000000 */
[----:B------:R-:W-:Y:S01]  /*6660*/  UIADD3 UR21, UR21, UR11, URZ ;  /* 0x0000000b15157290 */ /* 0x000fe2000fffe03f */
[----:B------:R-:W-:Y:S01]  /*6670*/  SEL R14, RZ, 0x1, P0 ;  /* 0x00000001ff0e7807 */ /* 0x000fe20000000000 */
[----:B------:R-:W-:Y:S01]  /*6680*/  UPRMT UR28, URZ, 0x5410, UR14 ;  /* 0x000054103f1c7896 */ /* 0x000fe2000800000e */
[----:B------:R-:W-:Y:S01]  /*6690*/  SEL R6, R6, RZ, P0 ;  /* 0x000000ff06067207 */ /* 0x000fe20000000000 */
[----:B------:R-:W-:Y:S01]  /*66a0*/  UIADD3.X UR31, URZ, UR27, URZ, UP1, !UPT ;  /* 0x0000001b3f1f7290 */ /* 0x000fe20008ffe43f */
[----:B------:R-:W-:Y:S01]  /*66b0*/  LOP3.LUT R5, R5, R14, RZ, 0x3c, !PT ;  /* 0x0000000e05057212 */ /* 0x000fe200078e3cff */
[----:B------:R-:W-:Y:S01]  /*66c0*/  UMOV UR18, 0x0 ;  /* 0x0000000000127882 */ /* 0x000fe20000000000 */
[----:B------:R-:W-:Y:S01]  /*66d0*/  UMOV UR19, 0x10000000 ;  /* 0x1000000000137882 */ /* 0x000fe20000000000 */
[----:B------:R-:W-:-:S02]  /*66e0*/  UMOV UR11, UR22 ;  /* 0x00000016000b7c82 */ /* 0x000fc40008000000 */
[----:B------:R0:W-:Y:S02]  /*66f0*/  UTMALDG.3D.MULTICAST [UR8], [UR16], UR20, desc[UR18] ;  /* 0x00001208100073b4 */ /* 0x0001e40008011814 */
[----:B0-----:R-:W-:Y:S01]  /*6700*/  UMOV UR8, UR21 ;  /* 0x0000001500087c82 */ /* 0x001fe20008000000 */
[----:B------:R-:W-:Y:S02]  /*6710*/  UMOV UR11, UR23 ;  /* 0x00000017000b7c82 */ /* 0x000fe40008000000 */
[----:B------:R0:W-:Y:S02]  /*6720*/  UTMALDG.3D.MULTICAST [UR8], [UR30], UR28, desc[UR18] ;  /* 0x000012081e0073b4 */ /* 0x0001e4000801181c */
[----:B0-----:R-:W-:Y:S05]  /*6730*/  @P1 BRA `(.L_x_178) ;  /* 0xfffffffc00441947 */ /* 0x001fea000383ffff */
.L_x_175:
[----:B------:R-:W-:Y:S05]  /*6740*/  BSYNC B1 ;  /* 0x0000000000017941 */ /* 0x000fea0003800000 */
.L_x_174:
[----:B------:R-:W-:Y:S01]  /*6750*/  LOP3.LUT P1, RZ, R11, 0xff, RZ, 0xc0, !PT ;  /* 0x000000ff0bff7812 */ /* 0x000fe2000782c0ff */
[C---:B------:R-:W-:Y:S01]  /*6760*/  IMAD.IADD R13, R8.reuse, 0x1, R13 ;  /* 0x00000001080d7824 */ /* 0x040fe200078e020d */
[----:B------:R-:W-:Y:S01]  /*6770*/  ULDC.64 UR8, c[0x0][0x650] ;  /* 0x0001940000087ab9 */ /* 0x000fe20000000a00 */
[C---:B------:R-:W-:Y:S01]  /*6780*/  ISETP.GE.U32.AND P2, PT, R8.reuse, 0x7, PT ;  /* 0x000000070800780c */ /* 0x040fe20003f46070 */
[----:B------:R-:W-:Y:S01]  /*6790*/  BSSY B1, `(.L_x_179) ;  /* 0x000006d000017945 */ /* 0x000fe20003800000 */
[C---:B------:R-:W-:Y:S01]  /*67a0*/  IMAD.WIDE.U32 R4, R13.reuse, 0x24924925, RZ ;  /* 0x249249250d047825 */ /* 0x040fe200078e00ff */
[----:B------:R-:W-:Y:S02]  /*67b0*/  ISETP.GT.U32.AND P0, PT, R13, 0x6, PT ;  /* 0x000000060d00780c */ /* 0x000fe40003f04070 */
[----:B------:R-:W-:Y:S01]  /*67c0*/  PRMT R11, RZ, 0x7610, R11 ;  /* 0x00007610ff0b7816 */ /* 0x000fe2000000000b */
[----:B------:R-:W-:Y:S01]  /*67d0*/  IMAD.MOV.U32 R19, RZ, RZ, -0x1 ;  /* 0xffffffffff137424 */ /* 0x000fe200078e00ff */
[----:B------:R-:W-:Y:S01]  /*67e0*/  ISETP.LT.U32.AND P0, PT, R8, 0x7, P0 ;  /* 0x000000070800780c */ /* 0x000fe20000701070 */
[----:B------:R-:W-:-:S02]  /*67f0*/  IMAD.MOV.U32 R20, RZ, RZ, -0x1 ;  /* 0xffffffffff147424 */ /* 0x000fc400078e00ff */
[----:B------:R-:W0:Y:S01]  /*6800*/  @P1 S2R R7, SR_CgaCtaId ;  /* 0x0000000000071919 */ /* 0x000e220000008800 */
[----:B------:R-:W-:Y:S01]  /*6810*/  SEL R4, RZ, 0x1, !P0 ;  /* 0x00000001ff047807 */ /* 0x000fe20004000000 */
[----:B------:R-:W-:Y:S01]  /*6820*/  IMAD.MOV.U32 R12, RZ, RZ, -0x1 ;  /* 0xffffffffff0c7424 */ /* 0x000fe200078e00ff */
[----:B------:R-:W-:Y:S02]  /*6830*/  IADD3 R16, P0, R16, UR36, RZ ;  /* 0x0000002410107c10 */ /* 0x000fe4000ff1e0ff */
[----:B------:R-:W-:Y:S02]  /*6840*/  @P1 MOV R6, 0x400 ;  /* 0x0000040000061802 */ /* 0x000fe40000000f00 */
[----:B------:R-:W-:Y:S02]  /*6850*/  IADD3.X R17, R17, UR42, RZ, P0, !PT ;  /* 0x0000002a11117c10 */ /* 0x000fe400087fe4ff */
[----:B------:R-:W-:Y:S02]  /*6860*/  ISETP.GE.U32.AND P0, PT, R16, UR8, PT ;  /* 0x0000000810007c0c */ /* 0x000fe4000bf06070 */
[----:B------:R-:W-:-:S02]  /*6870*/  LOP3.LUT R3, R3, R4, RZ, 0x3c, !PT ;  /* 0x0000000403037212 */ /* 0x000fc400078e3cff */
[----:B------:R-:W-:Y:S02]  /*6880*/  ISETP.GE.U32.AND.EX P0, PT, R17, UR9, PT, P0 ;  /* 0x0000000911007c0c */ /* 0x000fe4000bf06100 */
[----:B0-----:R-:W-:Y:S01]  /*6890*/  @P1 LEA R6, R7, R6, 0x18 ;  /* 0x0000000607061211 */ /* 0x001fe200078ec0ff */
[----:B------:R-:W-:-:S03]  /*68a0*/  IMAD.IADD R7, R13, 0x1, -R5 ;  /* 0x000000010d077824 */ /* 0x000fc600078e0a05 */
[----:B------:R0:W-:Y:S02]  /*68b0*/  @P1 SYNCS.ARRIVE.TRANS64.A1T0 RZ, [R6+URZ+0x88], RZ ;  /* 0x000088ff06ff19a7 */ /* 0x0001e4000810003f */
[----:B------:R-:W-:-:S04]  /*68c0*/  LEA.HI R7, R7, R5, RZ, 0x1f ;  /* 0x0000000507077211 */ /* 0x000fc800078ff8ff */
[----:B------:R-:W-:-:S04]  /*68d0*/  SHF.R.U32.HI R4, RZ, 0x2, R7 ;  /* 0x00000002ff047819 */ /* 0x000fc80000011607 */
[--C-:B------:R-:W-:Y:S01]  /*68e0*/  @P2 LOP3.LUT R3, R3, 0x1, R4.reuse, 0x78, !PT ;  /* 0x0000000103032812 */ /* 0x100fe200078e7804 */
[----:B------:R-:W-:Y:S01]  /*68f0*/  IMAD R13, R4, -0x7, R13 ;  /* 0xfffffff9040d7824 */ /* 0x000fe200078e020d */
[----:B------:R-:W-:Y:S01]  /*6900*/  PRMT R4, RZ, 0x7610, R4 ;  /* 0x00007610ff047816 */ /* 0x000fe20000000004 */
[----:B0-----:R-:W-:Y:S06]  /*6910*/  @P0 BRA `(.L_x_180) ;  /* 0x0000000400500947 */ /* 0x001fec0003800000 */
[----:B------:R-:W0:Y:S01]  /*6920*/  S2R R15, SR_CTAID.X ;  /* 0x00000000000f7919 */ /* 0x000e220000002500 */
[----:B------:R-:W-:Y:S01]  /*6930*/  ULDC.64 UR8, c[0x0][0x628] ;  /* 0x00018a0000087ab9 */ /* 0x000fe20000000a00 */
[----:B------:R-:W1:Y:S01]  /*6940*/  LDC R20, c[0x0][0x144] ;  /* 0x00005100ff147b82 */ /* 0x000e620000000800 */
[----:B------:R-:W-:Y:S01]  /*6950*/  ISETP.NE.U32.AND P0, PT, RZ, UR8, PT ;  /* 0x00000008ff007c0c */ /* 0x000fe2000bf05070 */
[----:B------:R-:W2:Y:S01]  /*6960*/  S2R R12, SR_CTAID.Y ;  /* 0x00000000000c7919 */ /* 0x000ea20000002600 */
[----:B------:R-:W-:Y:S01]  /*6970*/  ULDC UR10, c[0x0][0x150] ;  /* 0x00005400000a7ab9 */ /* 0x000fe20000000800 */
[----:B------:R-:W-:Y:S01]  /*6980*/  ULDC UR11, c[0x0][0x630] ;  /* 0x00018c00000b7ab9 */ /* 0x000fe20000000800 */
[----:B------:R-:W-:Y:S01]  /*6990*/  ISETP.NE.AND.EX P0, PT, RZ, UR9, PT, P0 ;  /* 0x00000009ff007c0c */ /* 0x000fe2000bf05300 */
[----:B------:R-:W-:Y:S01]  /*69a0*/  IMAD.MOV.U32 R4, RZ, RZ, R16 ;  /* 0x000000ffff047224 */ /* 0x000fe200078e0010 */
[----:B0-----:R-:W-:-:S05]  /*69b0*/  I2FP.F32.U32 R5, R15 ;  /* 0x0000000f00057245 */ /* 0x001fca0000201000 */
[----:B------:R-:W-:Y:S01]  /*69c0*/  FMUL R21, R5, UR10 ;  /* 0x0000000a05157c20 */ /* 0x000fe20008400000 */
[----:B------:R-:W-:-:S05]  /*69d0*/  IMAD.MOV.U32 R5, RZ, RZ, R17 ;  /* 0x000000ffff057224 */ /* 0x000fca00078e0011 */
[----:B--2---:R-:W-:Y:S05]  /*69e0*/  @!P0 BRA `(.L_x_181) ;  /* 0x0000000000288947 */ /* 0x004fea0003800000 */
[----:B------:R-:W-:Y:S02]  /*69f0*/  ULDC UR10, c[0x0][0x634] ;  /* 0x00018d00000a7ab9 */ /* 0x000fe40000000800 */
[----:B------:R-:W-:-:S05]  /*6a00*/  IADD3 R5, P0, R16, UR10, RZ ;  /* 0x0000000a10057c10 */ /* 0x000fca000ff1e0ff */
[----:B------:R-:W-:-:S04]  /*6a10*/  IMAD.X R19, RZ, RZ, R17, P0 ;  /* 0x000000ffff137224 */ /* 0x000fc800000e0611 */
[----:B------:R-:W-:-:S04]  /*6a20*/  IMAD.WIDE.U32 R6, R19, UR8, RZ ;  /* 0x0000000813067c25 */ /* 0x000fc8000f8e00ff */
[----:B------:R-:W-:-:S04]  /*6a30*/  IMAD.WIDE.U32 R6, P0, R5, UR9, R6 ;  /* 0x0000000905067c25 */ /* 0x000fc8000f800006 */
[----:B------:R-:W-:-:S04]  /*6a40*/  IMAD.WIDE.U32 R4, R5, UR8, RZ ;  /* 0x0000000805047c25 */ /* 0x000fc8000f8e00ff */
[----:B------:R-:W-:Y:S01]  /*6a50*/  IMAD.MOV.U32 R4, RZ, RZ, R7 ;  /* 0x000000ffff047224 */ /* 0x000fe200078e0007 */
[----:B------:R-:W-:Y:S01]  /*6a60*/  IADD3 RZ, P1, R5, R6, RZ ;  /* 0x0000000605ff7210 */ /* 0x000fe20007f3e0ff */
[----:B------:R-:W-:-:S04]  /*6a70*/  IMAD.X R5, RZ, RZ, RZ, P0 ;  /* 0x000000ffff057224 */ /* 0x000fc800000e06ff */
[----:B------:R-:W-:-:S08]  /*6a80*/  IMAD.WIDE.U32.X R4, R19, UR9, R4, P1 ;  /* 0x0000000913047c25 */ /* 0x000fd000088e0404 */
.L_x_181:
[--C-:B------:R-:W-:Y:S01]  /*6a90*/  SHF.R.U64 R14, R4, UR11, R5.reuse ;  /* 0x0000000b040e7c19 */ /* 0x100fe20008001205 */
[----:B------:R-:W0:Y:S01]  /*6aa0*/  F2I.U32.TRUNC.NTZ R21, R21 ;  /* 0x0000001500157305 */ /* 0x000e22000020f000 */
[----:B------:R-:W-:Y:S01]  /*6ab0*/  SHF.R.U32.HI R4, RZ, UR11, R5 ;  /* 0x0000000bff047c19 */ /* 0x000fe20008011605 */
[----:B------:R-:W-:Y:S01]  /*6ac0*/  ULDC.64 UR8, c[0x0][0x620] ;  /* 0x0001880000087ab9 */ /* 0x000fe20000000a00 */
[----:B------:R-:W-:Y:S01]  /*6ad0*/  IADD3 R7, P0, RZ, -R14, RZ ;  /* 0x8000000eff077210 */ /* 0x000fe20007f1e0ff */
[----:B------:R-:W-:-:S04]  /*6ae0*/  ULDC.64 UR10, c[0x0][0x640] ;  /* 0x00019000000a7ab9 */ /* 0x000fc80000000a00 */
[----:B------:R-:W-:Y:S01]  /*6af0*/  IMAD.X R4, RZ, RZ, ~R4, P0 ;  /* 0x000000ffff047224 */ /* 0x000fe200000e0e04 */
[----:B------:R-:W-:-:S03]  /*6b00*/  ISETP.NE.U32.AND P0, PT, RZ, UR10, PT ;  /* 0x0000000aff007c0c */ /* 0x000fc6000bf05070 */
[----:B------:R-:W-:Y:S01]  /*6b10*/  IMAD R6, R4, UR8, RZ ;  /* 0x0000000804067c24 */ /* 0x000fe2000f8e02ff */
[----:B------:R-:W-:Y:S01]  /*6b20*/  ISETP.NE.AND.EX P0, PT, RZ, UR11, PT, P0 ;  /* 0x0000000bff007c0c */ /* 0x000fe2000bf05300 */
[----:B------:R-:W-:Y:S01]  /*6b30*/  IMAD.WIDE.U32 R4, R7, UR8, R16 ;  /* 0x0000000807047c25 */ /* 0x000fe2000f8e0010 */
[----:B------:R-:W-:-:S03]  /*6b40*/  ULDC UR8, c[0x0][0x618] ;  /* 0x0001860000087ab9 */ /* 0x000fc60000000800 */
[----:B------:R-:W-:Y:S01]  /*6b50*/  IMAD R7, R7, UR9, R6 ;  /* 0x0000000907077c24 */ /* 0x000fe2000f8e0206 */
[----:B------:R-:W-:Y:S01]  /*6b60*/  ULDC UR9, c[0x0][0x154] ;  /* 0x0000550000097ab9 */ /* 0x000fe20000000800 */
[----:B0-----:R-:W-:Y:S02]  /*6b70*/  IMAD.MOV R6, RZ, RZ, -R21 ;  /* 0x000000ffff067224 */ /* 0x001fe400078e0a15 */
[----:B------:R-:W0:Y:S01]  /*6b80*/  LDC R21, c[0x0][0x148] ;  /* 0x00005200ff157b82 */ /* 0x000e220000000800 */
[----:B------:R-:W-:Y:S02]  /*6b90*/  IMAD.IADD R5, R5, 0x1, R7 ;  /* 0x0000000105057824 */ /* 0x000fe400078e0207 */
[----:B-1----:R-:W-:Y:S01]  /*6ba0*/  IMAD R15, R20, R6, R15 ;  /* 0x00000006140f7224 */ /* 0x002fe200078e020f */
[----:B------:R-:W-:Y:S02]  /*6bb0*/  I2FP.F32.U32 R6, R12 ;  /* 0x0000000c00067245 */ /* 0x000fe40000201000 */
[----:B------:R-:W-:-:S02]  /*6bc0*/  SHF.R.U64 R19, R4, UR8, R5 ;  /* 0x0000000804137c19 */ /* 0x000fc40008001205 */
[----:B------:R-:W-:Y:S01]  /*6bd0*/  SHF.R.U32.HI R4, RZ, UR8, R5 ;  /* 0x00000008ff047c19 */ /* 0x000fe20008011605 */
[----:B------:R-:W-:Y:S01]  /*6be0*/  FMUL R6, R6, UR9 ;  /* 0x0000000906067c20 */ /* 0x000fe20008400000 */
[----:B------:R-:W-:Y:S02]  /*6bf0*/  ULDC UR8, c[0x0][0x608] ;  /* 0x0001820000087ab9 */ /* 0x000fe40000000800 */
[--C-:B------:R-:W-:Y:S01]  /*6c00*/  SHF.R.U64 R22, R19, UR8, R4.reuse ;  /* 0x0000000813167c19 */ /* 0x100fe20008001204 */
[----:B------:R1:W2:Y:S01]  /*6c10*/  F2I.U32.TRUNC.NTZ R24, R6 ;  /* 0x0000000600187305 */ /* 0x0002a2000020f000 */
[----:B------:R-:W-:Y:S01]  /*6c20*/  SHF.R.U32.HI R5, RZ, UR8, R4 ;  /* 0x00000008ff057c19 */ /* 0x000fe20008011604 */
[----:B------:R-:W-:-:S03]  /*6c30*/  ULDC UR8, c[0x0][0x658] ;  /* 0x0001960000087ab9 */ /* 0x000fc60000000800 */
[--C-:B------:R-:W-:Y:S02]  /*6c40*/  SHF.R.U64 R20, R22, UR8, R5.reuse ;  /* 0x0000000816147c19 */ /* 0x100fe40008001205 */
[----:B------:R-:W-:-:S03]  /*6c50*/  SHF.R.U32.HI R23, RZ, UR8, R5 ;  /* 0x00000008ff177c19 */ /* 0x000fc60008011605 */
[----:B------:R-:W-:Y:S02]  /*6c60*/  IMAD.MOV.U32 R4, RZ, RZ, R20 ;  /* 0x000000ffff047224 */ /* 0x000fe400078e0014 */
[----:B------:R-:W-:Y:S01]  /*6c70*/  IMAD.MOV.U32 R5, RZ, RZ, R23 ;  /* 0x000000ffff057224 */ /* 0x000fe200078e0017 */
[----:B-1----:R-:W-:Y:S06]  /*6c80*/  @!P0 BRA `(.L_x_182) ;  /* 0x0000000000288947 */ /* 0x002fec0003800000 */
        /* <DEDUP_REMOVED lines=10> */
.L_x_182:
[----:B------:R-:W-:Y:S01]  /*6d30*/  ISETP.NE.AND P0, PT, R2, 0x1, PT ;  /* 0x000000010200780c */ /* 0x000fe20003f05270 */
[----:B------:R-:W-:Y:S01]  /*6d40*/  ULDC UR8, c[0x0][0x648] ;  /* 0x0001920000087ab9 */ /* 0x000fe20000000800 */
[----:B------:R-:W-:Y:S01]  /*6d50*/  LOP3.LUT R22, R22, UR7, RZ, 0xc0, !PT ;  /* 0x0000000716167c12 */ /* 0x000fe2000f8ec0ff */
[----:B--2---:R-:W-:Y:S01]  /*6d60*/  IMAD.MOV R24, RZ, RZ, -R24 ;  /* 0x000000ffff187224 */ /* 0x004fe200078e0a18 */
[----:B------:R-:W-:Y:S01]  /*6d70*/  SHF.R.U64 R5, R4, UR8, R5 ;  /* 0x0000000804057c19 */ /* 0x000fe20008001205 */
[----:B------:R-:W-:Y:S01]  /*6d80*/  ULDC UR8, c[0x0][0x638] ;  /* 0x00018e0000087ab9 */ /* 0x000fe20000000800 */
[----:B------:R-:W-:Y:S01]  /*6d90*/  LOP3.LUT R19, R19, UR4, RZ, 0xc0, !PT ;  /* 0x0000000413137c12 */ /* 0x000fe2000f8ec0ff */
[----:B------:R-:W-:Y:S01]  /*6da0*/  ULDC UR9, c[0x0][0x610] ;  /* 0x0001840000097ab9 */ /* 0x000fe20000000800 */
[----:B------:R-:W-:Y:S02]  /*6db0*/  IMAD.MOV.U32 R4, RZ, RZ, 0x1 ;  /* 0x00000001ff047424 */ /* 0x000fe400078e00ff */
[----:B------:R-:W-:-:S02]  /*6dc0*/  IMAD.MOV R7, RZ, RZ, -R5 ;  /* 0x000000ffff077224 */ /* 0x000fc400078e0a05 */
[----:B------:R-:W-:Y:S02]  /*6dd0*/  IMAD R22, R5, UR5, R22 ;  /* 0x0000000505167c24 */ /* 0x000fe4000f8e0216 */
[----:B0-----:R-:W-:Y:S02]  /*6de0*/  @P0 IMAD R15, R21, R24, R12 ;  /* 0x00000018150f0224 */ /* 0x001fe400078e020c */
[----:B------:R-:W-:Y:S01]  /*6df0*/  IMAD R20, R7, UR8, R20 ;  /* 0x0000000807147c24 */ /* 0x000fe2000f8e0214 */
[----:B------:R-:W-:Y:S01]  /*6e00*/  ULDC UR8, c[0x0][0x600] ;  /* 0x0001800000087ab9 */ /* 0x000fe20000000800 */
[----:B------:R-:W-:Y:S02]  /*6e10*/  IMAD R15, R22, UR9, R15 ;  /* 0x00000009160f7c24 */ /* 0x000fe4000f8e020f */
[----:B------:R-:W-:Y:S02]  /*6e20*/  IMAD R6, R20, UR8, R19 ;  /* 0x0000000814067c24 */ /* 0x000fe4000f8e0213 */
[----:B------:R-:W-:-:S03]  /*6e30*/  IMAD.MOV.U32 R12, RZ, RZ, R14 ;  /* 0x000000ffff0c7224 */ /* 0x000fc600078e000e */
[----:B------:R-:W-:Y:S02]  /*6e40*/  SEL R20, R6, R15, !P0 ;  /* 0x0000000f06147207 */ /* 0x000fe40004000000 */
[----:B------:R-:W-:-:S07]  /*6e50*/  SEL R19, R15, R6, !P0 ;  /* 0x000000060f137207 */ /* 0x000fce0004000000 */
.L_x_180:
[----:B------:R-:W-:Y:S05]  /*6e60*/  BSYNC B1 ;  /* 0x0000000000017941 */ /* 0x000fea0003800000 */
.L_x_179:
[----:B------:R-:W-:-:S13]  /*6e70*/  LOP3.LUT P0, RZ, R4, 0xff, RZ, 0xc0, !PT ;  /* 0x000000ff04ff7812 */ /* 0x000fda000780c0ff */
[----:B------:R-:W-:Y:S05]  /*6e80*/  @P0 BRA `(.L_x_183) ;  /* 0xfffffff400380947 */ /* 0x000fea000383ffff */
[----:B------:R-:W-:Y:S05]  /*6e90*/  BSYNC B0 ;  /* 0x0000000000007941 */ /* 0x000fea0003800000 */
.L_x_172:
[----:B------:R-:W-:-:S03]  /*6ea0*/  UMOV UR8, 0xffffffff ;  /* 0xffffffff00087882 */ /* 0x000fc60000000000 */
[----:B------:R-:W-:Y:S05]  /*6eb0*/  BRA.DIV UR8, `(.L_x_184) ;  /* 0x0000000608807947 */ /* 0x000fea000b800000 */
[----:B------:R-:W-:-:S13]  /*6ec0*/  ELECT P6, URZ, PT ;  /* 0x00000000003f782f */ /* 0x000fda00038c0000 */
.L_x_201:
[----:B------:R-:W-:Y:S04]  /*6ed0*/  BSSY B0, `(.L_x_185) ;  /* 0x0000046000007945 */ /* 0x000fe80003800000 */
[----:B------:R-:W-:Y:S05]  /*6ee0*/  @!P6 BRA `(.L_x_186) ;  /* 0x000000040010e947 */ /* 0x000fea0003800000 */
[----:B------:R-:W-:-:S04]  /*6ef0*/  LOP3.LUT R18, R18, 0x2, RZ, 0xfc, !PT ;  /* 0x0000000212127812 */ /* 0x000fc800078efcff */
[----:B------:R-:W-:-:S13]  /*6f00*/  ISETP.NE.AND P0, PT, R18, 0x3, PT ;  /* 0x000000031200780c */ /* 0x000fda0003f05270 */
[----:B------:R-:W-:Y:S05]  /*6f10*/  @!P0 BRA `(.L_x_187) ;  /* 0x0000000000048947 */ /* 0x000fea0003800000 */
[----:B------:R-:W-:Y:S01]  /*6f20*/  BPT.TRAP 0x1 ;  /* 0x000000040000795c */ /* 0x000fe20000300000 */
.L_x_187:
[----:B------:R-:W0:Y:S01]  /*6f30*/  S2R R5, SR_CgaCtaId ;  /* 0x0000000000057919 */ /* 0x000e220000008800 */
[----:B------:R-:W-:Y:S02]  /*6f40*/  MOV R0, 0x400 ;  /* 0x0000040000007802 */ /* 0x000fe40000000f00 */
[----:B------:R-:W-:Y:S02]  /*6f50*/  SHF.L.U32 R4, R3, 0x1f, RZ ;  /* 0x0000001f03047819 */ /* 0x000fe400000006ff */
[----:B0-----:R-:W-:-:S05]  /*6f60*/  LEA R0, R5, R0, 0x18 ;  /* 0x0000000005007211 */ /* 0x001fca00078ec0ff */
[----:B------:R-:W-:-:S04]  /*6f70*/  VIADD R0, R0, 0x38 ;  /* 0x0000003800007836 */ /* 0x000fc80000000000 */
[C---:B------:R-:W-:Y:S02]  /*6f80*/  IMAD R7, R13.reuse, 0x8, R0 ;  /* 0x000000080d077824 */ /* 0x040fe400078e0200 */
[----:B------:R-:W-:Y:S02]  /*6f90*/  VIADD R13, R13, 0x1 ;  /* 0x000000010d0d7836 */ /* 0x000fe40000000000 */
[----:B------:R-:W0:Y:S03]  /*6fa0*/  SYNCS.PHASECHK.TRANS64.TRYWAIT P0, [R7+URZ], R4 ;  /* 0x00000004070075a7 */ /* 0x000e26000800017f */
[----:B------:R-:W-:-:S04]  /*6fb0*/  ISETP.NE.AND P1, PT, R13, 0x7, PT ;  /* 0x000000070d00780c */ /* 0x000fc80003f25270 */
[----:B------:R-:W-:Y:S02]  /*6fc0*/  SEL R2, RZ, 0x1, P1 ;  /* 0x00000001ff027807 */ /* 0x000fe40000800000 */
[----:B------:R-:W-:Y:S02]  /*6fd0*/  SEL R13, R13, RZ, P1 ;  /* 0x000000ff0d0d7207 */ /* 0x000fe40000800000 */
[----:B------:R-:W-:-:S03]  /*6fe0*/  LOP3.LUT R6, R3, R2, RZ, 0x3c, !PT ;  /* 0x0000000203067212 */ /* 0x000fc600078e3cff */
[----:B------:R-:W-:Y:S01]  /*6ff0*/  IMAD R8, R13, 0x8, R0 ;  /* 0x000000080d087824 */ /* 0x000fe200078e0200 */
[----:B------:R-:W-:Y:S01]  /*7000*/  SHF.L.U32 R5, R6, 0x1f, RZ ;  /* 0x0000001f06057819 */ /* 0x000fe200000006ff */
[----:B0-----:R-:W-:Y:S06]  /*7010*/  @!P0 BRA `(.L_x_188) ;  /* 0x0000000400488947 */ /* 0x001fec0003800000 */
.L_x_202:
[----:B------:R-:W1:Y:S01]  /*7020*/  SYNCS.PHASECHK.TRANS64.TRYWAIT P0, [R8+URZ], R5 ;  /* 0x00000005080075a7 */ /* 0x000e62000800017f */
[----:B------:R-:W-:-:S05]  /*7030*/  VIADD R2, R13, 0x1 ;  /* 0x000000010d027836 */ /* 0x000fca0000000000 */
[----:B------:R-:W-:-:S04]  /*7040*/  ISETP.NE.AND P1, PT, R2, 0x7, PT ;  /* 0x000000070200780c */ /* 0x000fc80003f25270 */
[----:B------:R-:W-:Y:S02]  /*7050*/  SEL R3, RZ, 0x1, P1 ;  /* 0x00000001ff037807 */ /* 0x000fe40000800000 */
[----:B0-----:R-:W-:Y:S02]  /*7060*/  SEL R7, R2, RZ, P1 ;  /* 0x000000ff02077207 */ /* 0x001fe40000800000 */
[----:B------:R-:W-:-:S03]  /*7070*/  LOP3.LUT R6, R6, R3, RZ, 0x3c, !PT ;  /* 0x0000000306067212 */ /* 0x000fc600078e3cff */
[----:B------:R-:W-:Y:S01]  /*7080*/  IMAD R9, R7, 0x8, R0 ;  /* 0x0000000807097824 */ /* 0x000fe200078e0200 */
[----:B------:R-:W-:Y:S01]  /*7090*/  SHF.L.U32 R4, R6, 0x1f, RZ ;  /* 0x0000001f06047819 */ /* 0x000fe200000006ff */
[----:B-1----:R-:W-:Y:S06]  /*70a0*/  @!P0 BRA `(.L_x_189) ;  /* 0x0000000400388947 */ /* 0x002fec0003800000 */
.L_x_203:
[----:B------:R-:W1:Y:S01]  /*70b0*/  SYNCS.PHASECHK.TRANS64.TRYWAIT P0, [R9+URZ], R4 ;  /* 0x00000004090075a7 */ /* 0x000e62000800017f */
[----:B------:R-:W-:-:S05]  /*70c0*/  VIADD R2, R7, 0x1 ;  /* 0x0000000107027836 */ /* 0x000fca0000000000 */
[----:B------:R-:W-:-:S04]  /*70d0*/  ISETP.NE.AND P1, PT, R2, 0x7, PT ;  /* 0x000000070200780c */ /* 0x000fc80003f25270 */
[----:B------:R-:W-:Y:S02]  /*70e0*/  SEL R3, RZ, 0x1, P1 ;  /* 0x00000001ff037807 */ /* 0x000fe40000800000 */
[----:B------:R-:W-:Y:S02]  /*70f0*/  SEL R7, R2, RZ, P1 ;  /* 0x000000ff02077207 */ /* 0x000fe40000800000 */
[----:B------:R-:W-:-:S03]  /*7100*/  LOP3.LUT R6, R6, R3, RZ, 0x3c, !PT ;  /* 0x0000000306067212 */ /* 0x000fc600078e3cff */
[----:B0-----:R-:W-:Y:S01]  /*7110*/  IMAD R8, R7, 0x8, R0 ;  /* 0x0000000807087824 */ /* 0x001fe200078e0200 */
[----:B------:R-:W-:Y:S01]  /*7120*/  SHF.L.U32 R5, R6, 0x1f, RZ ;  /* 0x0000001f06057819 */ /* 0x000fe200000006ff */
[----:B-1----:R-:W-:Y:S06]  /*7130*/  @!P0 BRA `(.L_x_190) ;  /* 0x0000000400288947 */ /* 0x002fec0003800000 */
.L_x_204:
        /* <DEDUP_REMOVED lines=9> */
.L_x_205:
[----:B------:R-:W1:Y:S01]  /*71d0*/  SYNCS.PHASECHK.TRANS64.TRYWAIT P0, [R9+URZ], R4 ;  /* 0x00000004090075a7 */ /* 0x000e62000800017f */
[----:B------:R-:W-:-:S05]  /*71e0*/  VIADD R2, R7, 0x1 ;  /* 0x0000000107027836 */ /* 0x000fca0000000000 */
[----:B------:R-:W-:-:S04]  /*71f0*/  ISETP.NE.AND P1, PT, R2, 0x7, PT ;  /* 0x000000070200780c */ /* 0x000fc80003f25270 */
[----:B------:R-:W-:Y:S02]  /*7200*/  SEL R3, RZ, 0x1, P1 ;  /* 0x00000001ff037807 */ /* 0x000fe40000800000 */
[----:B------:R-:W-:Y:S02]  /*7210*/  SEL R7, R2, RZ, P1 ;  /* 0x000000ff02077207 */ /* 0x000fe40000800000 */
[----:B------:R-:W-:-:S03]  /*7220*/  LOP3.LUT R11, R6, R3, RZ, 0x3c, !PT ;  /* 0x00000003060b7212 */ /* 0x000fc600078e3cff */
[----:B------:R-:W-:Y:S01]  /*7230*/  IMAD R6, R7, 0x8, R0 ;  /* 0x0000000807067824 */ /* 0x000fe200078e0200 */
[----:B0-----:R-:W-:Y:S01]  /*7240*/  SHF.L.U32 R5, R11, 0x1f, RZ ;  /* 0x0000001f0b057819 */ /* 0x001fe200000006ff */
[----:B-1----:R-:W-:Y:S06]  /*7250*/  @!P0 BRA `(.L_x_192) ;  /* 0x0000000400088947 */ /* 0x002fec0003800000 */
.L_x_206:
[----:B------:R-:W1:Y:S01]  /*7260*/  SYNCS.PHASECHK.TRANS64.TRYWAIT P0, [R6+URZ], R5 ;  /* 0x00000005060075a7 */ /* 0x000e62000800017f */
[----:B------:R-:W-:-:S05]  /*7270*/  VIADD R2, R7, 0x1 ;  /* 0x0000000107027836 */ /* 0x000fca0000000000 */
[----:B------:R-:W-:-:S04]  /*7280*/  ISETP.NE.AND P1, PT, R2, 0x7, PT ;  /* 0x000000070200780c */ /* 0x000fc80003f25270 */
[----:B0-----:R-:W-:Y:S02]  /*7290*/  SEL R4, RZ, 0x1, P1 ;  /* 0x00000001ff047807 */ /* 0x001fe40000800000 */
[----:B------:R-:W-:Y:S02]  /*72a0*/  SEL R3, R2, RZ, P1 ;  /* 0x000000ff02037207 */ /* 0x000fe40000800000 */
[----:B------:R-:W-:Y:S01]  /*72b0*/  LOP3.LUT R4, R11, R4, RZ, 0x3c, !PT ;  /* 0x000000040b047212 */ /* 0x000fe200078e3cff */
[----:B-1----:R-:W-:Y:S06]  /*72c0*/  @!P0 BRA `(.L_x_193) ;  /* 0x0000000400008947 */ /* 0x002fec0003800000 */
.L_x_207:
[----:B------:R-:W-:Y:S01]  /*72d0*/  IMAD R3, R3, 0x8, R0 ;  /* 0x0000000803037824 */ /* 0x000fe200078e0200 */
[----:B------:R-:W-:-:S07]  /*72e0*/  SHF.L.U32 R0, R4, 0x1f, RZ ;  /* 0x0000001f04007819 */ /* 0x000fce00000006ff */
.L_x_194:
[----:B-1----:R1:W2:Y:S02]  /*72f0*/  SYNCS.PHASECHK.TRANS64.TRYWAIT P0, [R3+URZ], R0 ;  /* 0x00000000030075a7 */ /* 0x0022a4000800017f */
[----:B--2---:R-:W-:Y:S05]  /*7300*/  @!P0 NANOSLEEP.SYNCS 0x989680 ;  /* 0x009896800000895d */ /* 0x004fea0003900000 */
[----:B------:R-:W2:Y:S02]  /*7310*/  @!P0 SYNCS.PHASECHK.TRANS64 P0, [R3+URZ], R0 ;  /* 0x00000000030085a7 */ /* 0x000ea4000800007f */
[----:B--2---:R-:W-:Y:S05]  /*7320*/  @!P0 BRA `(.L_x_194) ;  /* 0xfffffffc00f08947 */ /* 0x004fea000383ffff */
.L_x_186:
[----:B------:R-:W-:Y:S05]  /*7330*/  BSYNC B0 ;  /* 0x0000000000007941 */ /* 0x000fea0003800000 */
.L_x_185:
[----:B------:R-:W-:Y:S05]  /*7340*/  EXIT ;  /* 0x000000000000794d */ /* 0x000fea0003800000 */
.L_x_21:
[----:B-1----:R1:W2:Y:S02]  /*7350*/  SYNCS.PHASECHK.TRANS64.TRYWAIT P1, [R3+URZ], R0 ;  /* 0x00000000030075a7 */ /* 0x0022a4000802017f */
[----:B--2---:R-:W-:Y:S05]  /*7360*/  @!P1 NANOSLEEP.SYNCS 0x989680 ;  /* 0x009896800000995d */ /* 0x004fea0003900000 */
[----:B------:R-:W2:Y:S02]  /*7370*/  @!P1 SYNCS.PHASECHK.TRANS64 P1, [R3+URZ], R0 ;  /* 0x00000000030095a7 */ /* 0x000ea4000802007f */
[----:B--2---:R-:W-:Y:S05]  /*7380*/  @!P1 BRA `(.L_x_21) ;  /* 0xfffffffc00f09947 */ /* 0x004fea000383ffff */
[----:B------:R-:W-:Y:S05]  /*7390*/  BRA `(.L_x_20) ;  /* 0xffffffa4001c7947 */ /* 0x000fea000383ffff */
.L_x_26:
[----:B-1----:R1:W2:Y:S02]  /*73a0*/  SYNCS.PHASECHK.TRANS64.TRYWAIT P1, [R5+URZ], R4 ;  /* 0x00000004050075a7 */ /* 0x0022a4000802017f */
[----:B--2---:R-:W-:Y:S05]  /*73b0*/  @!P1 NANOSLEEP.SYNCS 0x989680 ;  /* 0x009896800000995d */ /* 0x004fea0003900000 */
[----:B------:R-:W2:Y:S02]  /*73c0*/  @!P1 SYNCS.PHASECHK.TRANS64 P1, [R5+URZ], R4 ;  /* 0x00000004050095a7 */ /* 0x000ea4000802007f */
[----:B--2---:R-:W-:Y:S05]  /*73d0*/  @!P1 BRA `(.L_x_26) ;  /* 0xfffffffc00f09947 */ /* 0x004fea000383ffff */
[----:B------:R-:W-:Y:S05]  /*73e0*/  BRA `(.L_x_25) ;  /* 0xffffffa400f87947 */ /* 0x000fea000383ffff */
.L_x_173:
[----:B------:R-:W-:Y:S01]  /*73f0*/  BSSY B1, `(.L_x_195) ;  /* 0x0000006000017945 */ /* 0x000fe20003800000 */
[----:B------:R-:W-:-:S07]  /*7400*/  IMAD.MOV.U32 R15, RZ, RZ, -0x1 ;  /* 0xffffffffff0f7424 */ /* 0x000fce00078e00ff */
[----:B------:R-:W-:Y:S05]  /*7410*/  WARPSYNC.COLLECTIVE R15, `(.L_x_196) ;  /* 0x000000000f0c7348 */ /* 0x000fea0003c00000 */
[----:B------:R-:W-:Y:S02]  /*7420*/  ELECT P6, UR62, PT ;  /* 0x00000000003e782f */ /* 0x000fe400038c0000 */
[----:B------:R-:W-:Y:S01]  /*7430*/  MOV R14, UR62 ;  /* 0x0000003e000e7c02 */ /* 0x000fe20008000f00 */
[----:B------:R-:W-:Y:S10]  /*7440*/  ENDCOLLECTIVE ;  /* 0x000000000000791b */ /* 0x000ff40003800000 */
.L_x_196:
[----:B------:R-:W-:Y:S05]  /*7450*/  BSYNC B1 ;  /* 0x0000000000017941 */ /* 0x000fea0003800000 */
.L_x_195:
[----:B------:R-:W-:Y:S05]  /*7460*/  BRA `(.L_x_197) ;  /* 0xffffffec00cc7947 */ /* 0x000fea000383ffff */
.L_x_176:
[----:B-1----:R1:W2:Y:S02]  /*7470*/  SYNCS.PHASECHK.TRANS64.TRYWAIT P0, [R22+URZ+0x38], R7 ;  /* 0x00003807160075a7 */ /* 0x0022a4000800017f */
[----:B--2---:R-:W-:Y:S05]  /*7480*/  @!P0 NANOSLEEP.SYNCS 0x989680 ;  /* 0x009896800000895d */ /* 0x004fea0003900000 */
[----:B------:R-:W2:Y:S02]  /*7490*/  @!P0 SYNCS.PHASECHK.TRANS64 P0, [R22+URZ+0x38], R7 ;  /* 0x00003807160085a7 */ /* 0x000ea4000800007f */
[----:B--2---:R-:W-:Y:S05]  /*74a0*/  @!P0 BRA `(.L_x_176) ;  /* 0xfffffffc00f08947 */ /* 0x004fea000383ffff */
[----:B------:R-:W-:Y:S05]  /*74b0*/  BRA `(.L_x_198) ;  /* 0xfffffff000087947 */ /* 0x000fea000383ffff */
.L_x_184:
[----:B------:R-:W-:Y:S01]  /*74c0*/  BSSY B0, `(.L_x_199) ;  /* 0x0000006000007945 */ /* 0x000fe20003800000 */
[----:B------:R-:W-:-:S07]  /*74d0*/  IMAD.MOV.U32 R15, RZ, RZ, -0x1 ;  /* 0xffffffffff0f7424 */ /* 0x000fce00078e00ff */
[----:B------:R-:W-:Y:S05]  /*74e0*/  WARPSYNC.COLLECTIVE R15, `(.L_x_200) ;  /* 0x000000000f0c7348 */ /* 0x000fea0003c00000 */
[----:B------:R-:W-:Y:S02]  /*74f0*/  ELECT P6, UR62, PT ;  /* 0x00000000003e782f */ /* 0x000fe400038c0000 */
[----:B------:R-:W-:Y:S01]  /*7500*/  MOV R14, UR62 ;  /* 0x0000003e000e7c02 */ /* 0x000fe20008000f00 */
[----:B------:R-:W-:Y:S10]  /*7510*/  ENDCOLLECTIVE ;  /* 0x000000000000791b */ /* 0x000ff40003800000 */
.L_x_200:
[----:B------:R-:W-:Y:S05]  /*7520*/  BSYNC B0 ;  /* 0x0000000000007941 */ /* 0x000fea0003800000 */
.L_x_199:
[----:B------:R-:W-:Y:S05]  /*7530*/  BRA `(.L_x_201) ;  /* 0xfffffff800647947 */ /* 0x000fea000383ffff */
.L_x_188:
[----:B0-----:R0:W1:Y:S02]  /*7540*/  SYNCS.PHASECHK.TRANS64.TRYWAIT P0, [R7+URZ], R4 ;  /* 0x00000004070075a7 */ /* 0x001064000800017f */
[----:B-1----:R-:W-:Y:S05]  /*7550*/  @!P0 NANOSLEEP.SYNCS 0x989680 ;  /* 0x009896800000895d */ /* 0x002fea0003900000 */
[----:B------:R-:W1:Y:S02]  /*7560*/  @!P0 SYNCS.PHASECHK.TRANS64 P0, [R7+URZ], R4 ;  /* 0x00000004070085a7 */ /* 0x000e64000800007f */
[----:B-1----:R-:W-:Y:S05]  /*7570*/  @!P0 BRA `(.L_x_188) ;  /* 0xfffffffc00f08947 */ /* 0x002fea000383ffff */
[----:B------:R-:W-:Y:S05]  /*7580*/  BRA `(.L_x_202) ;  /* 0xfffffff800a47947 */ /* 0x000fea000383ffff */
.L_x_189:
[----:B0-----:R0:W1:Y:S02]  /*7590*/  SYNCS.PHASECHK.TRANS64.TRYWAIT P0, [R8+URZ], R5 ;  /* 0x00000005080075a7 */ /* 0x001064000800017f */
[----:B-1----:R-:W-:Y:S05]  /*75a0*/  @!P0 NANOSLEEP.SYNCS 0x989680 ;  /* 0x009896800000895d */ /* 0x002fea0003900000 */
[----:B------:R-:W1:Y:S02]  /*75b0*/  @!P0 SYNCS.PHASECHK.TRANS64 P0, [R8+URZ], R5 ;  /* 0x00000005080085a7 */ /* 0x000e64000800007f */
[----:B-1----:R-:W-:Y:S05]  /*75c0*/  @!P0 BRA `(.L_x_189) ;  /* 0xfffffffc00f08947 */ /* 0x002fea000383ffff */
[----:B------:R-:W-:Y:S05]  /*75d0*/  BRA `(.L_x_203) ;  /* 0xfffffff800b47947 */ /* 0x000fea000383ffff */
.L_x_190:
[----:B0-----:R0:W1:Y:S02]  /*75e0*/  SYNCS.PHASECHK.TRANS64.TRYWAIT P0, [R9+URZ], R4 ;  /* 0x00000004090075a7 */ /* 0x001064000800017f */
[----:B-1----:R-:W-:Y:S05]  /*75f0*/  @!P0 NANOSLEEP.SYNCS 0x989680 ;  /* 0x009896800000895d */ /* 0x002fea0003900000 */
[----:B------:R-:W1:Y:S02]  /*7600*/  @!P0 SYNCS.PHASECHK.TRANS64 P0, [R9+URZ], R4 ;  /* 0x00000004090085a7 */ /* 0x000e64000800007f */
[----:B-1----:R-:W-:Y:S05]  /*7610*/  @!P0 BRA `(.L_x_190) ;  /* 0xfffffffc00f08947 */ /* 0x002fea000383ffff */
[----:B------:R-:W-:Y:S05]  /*7620*/  BRA `(.L_x_204) ;  /* 0xfffffff800c47947 */ /* 0x000fea000383ffff */
.L_x_191:
[----:B0-----:R0:W1:Y:S02]  /*7630*/  SYNCS.PHASECHK.TRANS64.TRYWAIT P0, [R8+URZ], R5 ;  /* 0x00000005080075a7 */ /* 0x001064000800017f */
[----:B-1----:R-:W-:Y:S05]  /*7640*/  @!P0 NANOSLEEP.SYNCS 0x989680 ;  /* 0x009896800000895d */ /* 0x002fea0003900000 */
[----:B------:R-:W1:Y:S02]  /*7650*/  @!P0 SYNCS.PHASECHK.TRANS64 P0, [R8+URZ], R5 ;  /* 0x00000005080085a7 */ /* 0x000e64000800007f */
[----:B-1----:R-:W-:Y:S05]  /*7660*/  @!P0 BRA `(.L_x_191) ;  /* 0xfffffffc00f08947 */ /* 0x002fea000383ffff */
[----:B------:R-:W-:Y:S05]  /*7670*/  BRA `(.L_x_205) ;  /* 0xfffffff800d47947 */ /* 0x000fea000383ffff */
.L_x_192:
[----:B0-----:R0:W1:Y:S02]  /*7680*/  SYNCS.PHASECHK.TRANS64.TRYWAIT P0, [R9+URZ], R4 ;  /* 0x00000004090075a7 */ /* 0x001064000800017f */
[----:B-1----:R-:W-:Y:S05]  /*7690*/  @!P0 NANOSLEEP.SYNCS 0x989680 ;  /* 0x009896800000895d */ /* 0x002fea0003900000 */
[----:B------:R-:W1:Y:S02]  /*76a0*/  @!P0 SYNCS.PHASECHK.TRANS64 P0, [R9+URZ], R4 ;  /* 0x00000004090085a7 */ /* 0x000e64000800007f */
[----:B-1----:R-:W-:Y:S05]  /*76b0*/  @!P0 BRA `(.L_x_192) ;  /* 0xfffffffc00f08947 */ /* 0x002fea000383ffff */
[----:B------:R-:W-:Y:S05]  /*76c0*/  BRA `(.L_x_206) ;  /* 0xfffffff800e47947 */ /* 0x000fea000383ffff */
.L_x_193:
[----:B0-----:R0:W1:Y:S02]  /*76d0*/  SYNCS.PHASECHK.TRANS64.TRYWAIT P0, [R6+URZ], R5 ;  /* 0x00000005060075a7 */ /* 0x001064000800017f */
[----:B-1----:R-:W-:Y:S05]  /*76e0*/  @!P0 NANOSLEEP.SYNCS 0x989680 ;  /* 0x009896800000895d */ /* 0x002fea0003900000 */
[----:B------:R-:W1:Y:S02]  /*76f0*/  @!P0 SYNCS.PHASECHK.TRANS64 P0, [R6+URZ], R5 ;  /* 0x00000005060085a7 */ /* 0x000e64000800007f */
[----:B-1----:R-:W-:Y:S05]  /*7700*/  @!P0 BRA `(.L_x_193) ;  /* 0xfffffffc00f08947 */ /* 0x002fea000383ffff */
[----:B------:R-:W-:Y:S05]  /*7710*/  BRA `(.L_x_207) ;  /* 0xfffffff800ec7947 */ /* 0x000fea000383ffff */
.L_x_208:
[----:B------:R-:W-:-:S00]  /*7720*/  BRA `(.L_x_208) ;  /* 0xfffffffc00fc7947 */ /* 0x000fc0000383ffff */
[----:B------:R-:W-:-:S00]  /*7730*/  NOP ;  /* 0x0000000000007918 */ /* 0x000fc00000000000 */
        /* <DEDUP_REMOVED lines=12> */
.L_x_209:


//--------------------- .nv.global.init           --------------------------
	.section	.nv.global.init,"aw",@progbits
.nv.global.init:
	.type		$str$22,@object
	.size		$str$22,($str$23 - $str$22)
$str$22:
        /*0000*/ 	.byte	0x6b, 0x5f, 0x74, 0x69, 0x6c, 0x65, 0x5f, 0x63, 0x6f, 0x75, 0x6e, 0x74, 0x20, 0x3e, 0x3d, 0x20
        /*0010*/ 	.byte	0x31, 0x00
	.type		$str$23,@object
	.size		$str$23,(__unnamed_1 - $str$23)
$str$23:
        /*0012*/ 	.byte	0x2f, 0x74, 0x6d, 0x70, 0x2f, 0x63, 0x75, 0x74, 0x6c, 0x61, 0x73, 0x73, 0x5f, 0x73, 0x77, 0x65
        /*0022*/ 	.byte	0x65, 0x70, 0x5f, 0x73, 0x72, 0x63, 0x2f, 0x69, 0x6e, 0x63, 0x6c, 0x75, 0x64, 0x65, 0x2f, 0x63
        /*0032*/ 	.byte	0x75, 0x74, 0x6c, 0x61, 0x73, 0x73, 0x2f, 0x67, 0x65, 0x6d, 0x6d, 0x2f, 0x63, 0x6f, 0x6c, 0x6c
        /*0042*/ 	.byte	0x65, 0x63, 0x74, 0x69, 0x76, 0x65, 0x2f, 0x73, 0x6d, 0x39, 0x30, 0x5f, 0x6d, 0x6d, 0x61, 0x5f
        /*0052*/ 	.byte	0x74, 0x6d, 0x61, 0x5f, 0x67, 0x6d, 0x6d, 0x61, 0x5f, 0x73, 0x73, 0x5f, 0x77, 0x61, 0x72, 0x70
        /*0062*/ 	.byte	0x73, 0x70, 0x65, 0x63, 0x69, 0x61, 0x6c, 0x69, 0x7a, 0x65, 0x64, 0x2e, 0x68, 0x70, 0x70, 0x00
	.type		__unnamed_1,@object
	.size		__unnamed_1,(.L_0 - __unnamed_1)
__unnamed_1:
        /*0072*/ 	.byte	0x76, 0x6f, 0x69, 0x64, 0x20, 0x63, 0x75, 0x74, 0x6c, 0x61, 0x73, 0x73, 0x3a, 0x3a, 0x67, 0x65
        /* <DEDUP_REMOVED lines=173> */
        /*0b52*/ 	.byte	0x65, 0x6e, 0x74, 0x69, 0x74, 0x79, 0x5d, 0x00
.L_0:


//--------------------- .nv.shared._ZN7cutlass13device_kernelINS_4gemm6kernel13GemmUniversalIN4cute5tupleIJiiiiEEENS1_10collective13CollectiveMmaINS1_34MainloopSm90TmaGmmaWarpSpecializedILi7ENS5_IJNS4_1CILi4EEENSA_ILi2EEENSA_ILi1EEEEEENS1_35KernelTmaWarpSpecializedCooperativeEEENS5_IJNSA_ILi128EEESH_SH_EEEaNS5_IJlSD_lEEEaSJ_NS4_8TiledMMAINS4_8MMA_AtomIJNS4_4SM904GMMA27MMA_64x128x32_S32S8S8_SS_TNEEEENS4_6LayoutINS5_IJSC_SD_SD_EEENS5_IJSD_NSA_ILi0EEESS_EEEEENS5_IJNS4_10UnderscoreESV_SV_EEEEENS4_23SM90_TMA_LOAD_MULTICASTENS4_14ComposedLayoutINS4_7SwizzleILi3ELi4ELi3EEENS4_18smem_ptr_flag_bitsILi8EEENSQ_INS5_IJNSA_ILi8EEESH_EEENS5_IJSH_SD_EEEEEEEvNS4_8identityESY_S18_vS19_EENS_8epilogue10collective6detail29Sm90TmaWarpSpecializedAdapterINS1C_15DefaultEpilogueIaSJ_SJ_NS1B_6thread17LinearCombinationIaLi1EiiLNS1G_9ScaleType4KindE0ELNS_15FloatRoundStyleE2EaEENS1_15EpilogueDefaultEEEEEvvEEEEvNT_6ParamsE --------------------------
	.section	.nv.shared._ZN7cutlass13device_kernelINS_4gemm6kernel13GemmUniversalIN4cute5tupleIJiiiiEEENS1_10collective13CollectiveMmaINS1_34MainloopSm90TmaGmmaWarpSpecializedILi7ENS5_IJNS4_1CILi4EEENSA_ILi2EEENSA_ILi1EEEEEENS1_35KernelTmaWarpSpecializedCooperativeEEENS5_IJNSA_ILi128EEESH_SH_EEEaNS5_IJlSD_lEEEaSJ_NS4_8TiledMMAINS4_8MMA_AtomIJNS4_4SM904GMMA27MMA_64x128x32_S32S8S8_SS_TNEEEENS4_6LayoutINS5_IJSC_SD_SD_EEENS5_IJSD_NSA_ILi0EEESS_EEEEENS5_IJNS4_10UnderscoreESV_SV_EEEEENS4_23SM90_TMA_LOAD_MULTICASTENS4_14ComposedLayoutINS4_7SwizzleILi3ELi4ELi3EEENS4_18smem_ptr_flag_bitsILi8EEENSQ_INS5_IJNSA_ILi8EEESH_EEENS5_IJSH_SD_EEEEEEEvNS4_8identityESY_S18_vS19_EENS_8epilogue10collective6detail29Sm90TmaWarpSpecializedAdapterINS1C_15DefaultEpilogueIaSJ_SJ_NS1B_6thread17LinearCombinationIaLi1EiiLNS1G_9ScaleType4KindE0ELNS_15FloatRoundStyleE2EaEENS1_15EpilogueDefaultEEEEEvvEEEEvNT_6ParamsE,"aw",@nobits
	.sectionflags	@""
	.align	16
	.zero		1024


//--------------------- .nv.shared.reserved.0     --------------------------
	.section	.nv.shared.reserved.0,"aw",@nobits
	.weak		__nv_reservedSMEM_offset_0_alias
	.size		__nv_reservedSMEM_offset_0_alias, 0, 0
	.other		__nv_reservedSMEM_offset_0_alias,@"STO_CUDA_RESERVED_SHARED STV_DEFAULT"
__nv_reservedSMEM_offset_0_alias:
	.zero		0


//--------------------- .nv.global                --------------------------
	.section	.nv.global,"aw",@nobits
.nv.global:
	.type		_ZN40_INTERNAL_a95e43d7_4_k_cu_23ec3b12_268724cute1_E,@object
	.size		_ZN40_INTERNAL_a95e43d7_4_k_cu_23ec3b12_268724cute1_E,(_ZN40_INTERNAL_a95e43d7_4_k_cu_23ec3b12_268724cuda3std3__45__cpo6cbeginE - _ZN40_INTERNAL_a95e43d7_4_k_cu_23ec3b12_268724cute1_E)
_ZN40_INTERNAL_a95e43d7_4_k_cu_23ec3b12_268724cute1_E:
	.zero		1
	.type		_ZN40_INTERNAL_a95e43d7_4_k_cu_23ec3b12_268724cuda3std3__45__cpo6cbeginE,@object
	.size		_ZN40_INTERNAL_a95e43d7_4_k_cu_23ec3b12_268724cuda3std3__45__cpo6cbeginE,(_ZN40_INTERNAL_a95e43d7_4_k_cu_23ec3b12_268724cuda3std3__48in_placeE - _ZN40_INTERNAL_a95e43d7_4_k_cu_23ec3b12_268724cuda3std3__45__cpo6cbeginE)
_ZN40_INTERNAL_a95e43d7_4_k_cu_23ec3b12_268724cuda3std3__45__cpo6cbeginE:
	.zero		1
	.type		_ZN40_INTERNAL_a95e43d7_4_k_cu_23ec3b12_268724cuda3std3__48in_placeE,@object
	.size		_ZN40_INTERNAL_a95e43d7_4_k_cu_23ec3b12_268724cuda3std3__48in_placeE,(_ZN40_INTERNAL_a95e43d7_4_k_cu_23ec3b12_268724cuda3std6ranges3__45__cpo9iter_moveE - _ZN40_INTERNAL_a95e43d7_4_k_cu_23ec3b12_268724cuda3std3__48in_placeE)
_ZN40_INTERNAL_a95e43d7_4_k_cu_23ec3b12_268724cuda3std3__48in_placeE:
	.zero		1
	.type		_ZN40_INTERNAL_a95e43d7_4_k_cu_23ec3b12_268724cuda3std6ranges3__45__cpo9iter_moveE,@object
	.size		_ZN40_INTERNAL_a95e43d7_4_k_cu_23ec3b12_268724cuda3std6ranges3__45__cpo9iter_moveE,(_ZN40_INTERNAL_a95e43d7_4_k_cu_23ec3b12_268724cuda3std3__45__cpo5beginE - _ZN40_INTERNAL_a95e43d7_4_k_cu_23ec3b12_268724cuda3std6ranges3__45__cpo9iter_moveE)
_ZN40_INTERNAL_a95e43d7_4_k_cu_23ec3b12_268724cuda3std6ranges3__45__cpo9iter_moveE:
	.zero		1
	.type		_ZN40_INTERNAL_a95e43d7_4_k_cu_23ec3b12_268724cuda3std3__45__cpo5beginE,@object
	.size		_ZN40_INTERNAL_a95e43d7_4_k_cu_23ec3b12_268724cuda3std3__45__cpo5beginE,(_ZN40_INTERNAL_a95e43d7_4_k_cu_23ec3b12_268724cuda3std3__442_GLOBAL__N__a95e43d7_4_k_cu_23ec3b12_268726ignoreE - _ZN40_INTERNAL_a95e43d7_4_k_cu_23ec3b12_268724cuda3std3__45__cpo5beginE)
_ZN40_INTERNAL_a95e43d7_4_k_cu_23ec3b12_268724cuda3std3__45__cpo5beginE:
	.zero		1
	.type		_ZN40_INTERNAL_a95e43d7_4_k_cu_23ec3b12_268724cuda3std3__442_GLOBAL__N__a95e43d7_4_k_cu_23ec3b12_268726ignoreE,@object
	.size		_ZN40_INTERNAL_a95e43d7_4_k_cu_23ec3b12_268724cuda3std3__442_GLOBAL__N__a95e43d7_4_k_cu_23ec3b12_268726ignoreE,(_ZN40_INTERNAL_a95e43d7_4_k_cu_23ec3b12_268724cute7productE - _ZN40_INTERNAL_a95e43d7_4_k_cu_23ec3b12_268724cuda3std3__442_GLOBAL__N__a95e43d7_4_k_cu_23ec3b12_268726ignoreE)
_ZN40_INTERNAL_a95e43d7_4_k_cu_23ec3b12_268724cuda3std3__442_GLOBAL__N__a95e43d7_4_k_cu_23ec3b12_268726ignoreE:
	.zero		1
	.type		_ZN40_INTERNAL_a95e43d7_4_k_cu_23ec3b12_268724cute7productE,@object
	.size		_ZN40_INTERNAL_a95e43d7_4_k_cu_23ec3b12_268724cute7productE,(_ZN40_INTERNAL_a95e43d7_4_k_cu_23ec3b12_268724cuda3std3__45__cpo3endE - _ZN40_INTERNAL_a95e43d7_4_k_cu_23ec3b12_268724cute7productE)
_ZN40_INTERNAL_a95e43d7_4_k_cu_23ec3b12_268724cute7productE:
	.zero		1
	.type		_ZN40_INTERNAL_a95e43d7_4_k_cu_23ec3b12_268724cuda3std3__45__cpo3endE,@object
	.size		_ZN40_INTERNAL_a95e43d7_4_k_cu_23ec3b12_268724cuda3std3__45__cpo3endE,(_ZN40_INTERNAL_a95e43d7_4_k_cu_23ec3b12_268724cuda3std3__419piecewise_constructE - _ZN40_INTERNAL_a95e43d7_4_k_cu_23ec3b12_268724cuda3std3__45__cpo3endE)
_ZN40_INTERNAL_a95e43d7_4_k_cu_23ec3b12_268724cuda3std3__45__cpo3endE:
	.zero		1
	.type		_ZN40_INTERNAL_a95e43d7_4_k_cu_23ec3b12_268724cuda3std3__419piecewise_constructE,@object
	.size		_ZN40_INTERNAL_a95e43d7_4_k_cu_23ec3b12_268724cuda3std3__419piecewise_constructE,(_ZN40_INTERNAL_a95e43d7_4_k_cu_23ec3b12_268724cuda3std3__45__cpo4cendE - _ZN40_INTERNAL_a95e43d7_4_k_cu_23ec3b12_268724cuda3std3__419piecewise_constructE)
_ZN40_INTERNAL_a95e43d7_4_k_cu_23ec3b12_268724cuda3std3__419piecewise_constructE:
	.zero		1
	.type		_ZN40_INTERNAL_a95e43d7_4_k_cu_23ec3b12_268724cuda3std3__45__cpo4cendE,@object
	.size		_ZN40_INTERNAL_a95e43d7_4_k_cu_23ec3b12_268724cuda3std3__45__cpo4cendE,(_ZN40_INTERNAL_a95e43d7_4_k_cu_23ec3b12_268724cuda3std6ranges3__45__cpo4swapE - _ZN40_INTERNAL_a95e43d7_4_k_cu_23ec3b12_268724cuda3std3__45__cpo4cendE)
_ZN40_INTERNAL_a95e43d7_4_k_cu_23ec3b12_268724cuda3std3__45__cpo4cendE:
	.zero		1
	.type		_ZN40_INTERNAL_a95e43d7_4_k_cu_23ec3b12_268724cuda3std6ranges3__45__cpo4swapE,@object
	.size		_ZN40_INTERNAL_a95e43d7_4_k_cu_23ec3b12_268724cuda3std6ranges3__45__cpo4swapE,(.L_8 - _ZN40_INTERNAL_a95e43d7_4_k_cu_23ec3b12_268724cuda3std6ranges3__45__cpo4swapE)
_ZN40_INTERNAL_a95e43d7_4_k_cu_23ec3b12_268724cuda3std6ranges3__45__cpo4swapE:
	.zero		1
.L_8:


//--------------------- .nv.constant0._ZN7cutlass13device_kernelINS_4gemm6kernel13GemmUniversalIN4cute5tupleIJiiiiEEENS1_10collective13CollectiveMmaINS1_34MainloopSm90TmaGmmaWarpSpecializedILi7ENS5_IJNS4_1CILi4EEENSA_ILi2EEENSA_ILi1EEEEEENS1_35KernelTmaWarpSpecializedCooperativeEEENS5_IJNSA_ILi128EEESH_SH_EEEaNS5_IJlSD_lEEEaSJ_NS4_8TiledMMAINS4_8MMA_AtomIJNS4_4SM904GMMA27MMA_64x128x32_S32S8S8_SS_TNEEEENS4_6LayoutINS5_IJSC_SD_SD_EEENS5_IJSD_NSA_ILi0EEESS_EEEEENS5_IJNS4_10UnderscoreESV_SV_EEEEENS4_23SM90_TMA_LOAD_MULTICASTENS4_14ComposedLayoutINS4_7SwizzleILi3ELi4ELi3EEENS4_18smem_ptr_flag_bitsILi8EEENSQ_INS5_IJNSA_ILi8EEESH_EEENS5_IJSH_SD_EEEEEEEvNS4_8identityESY_S18_vS19_EENS_8epilogue10collective6detail29Sm90TmaWarpSpecializedAdapterINS1C_15DefaultEpilogueIaSJ_SJ_NS1B_6thread17LinearCombinationIaLi1EiiLNS1G_9ScaleType4KindE0ELNS_15FloatRoundStyleE2EaEENS1_15EpilogueDefaultEEEEEvvEEEEvNT_6ParamsE --------------------------
	.section	.nv.constant0._ZN7cutlass13device_kernelINS_4gemm6kernel13GemmUniversalIN4cute5tupleIJiiiiEEENS1_10collective13CollectiveMmaINS1_34MainloopSm90TmaGmmaWarpSpecializedILi7ENS5_IJNS4_1CILi4EEENSA_ILi2EEENSA_ILi1EEEEEENS1_35KernelTmaWarpSpecializedCooperativeEEENS5_IJNSA_ILi128EEESH_SH_EEEaNS5_IJlSD_lEEEaSJ_NS4_8TiledMMAINS4_8MMA_AtomIJNS4_4SM904GMMA27MMA_64x128x32_S32S8S8_SS_TNEEEENS4_6LayoutINS5_IJSC_SD_SD_EEENS5_IJSD_NSA_ILi0EEESS_EEEEENS5_IJNS4_10UnderscoreESV_SV_EEEEENS4_23SM90_TMA_LOAD_MULTICASTENS4_14ComposedLayoutINS4_7SwizzleILi3ELi4ELi3EEENS4_18smem_ptr_flag_bitsILi8EEENSQ_INS5_IJNSA_ILi8EEESH_EEENS5_IJSH_SD_EEEEEEEvNS4_8identityESY_S18_vS19_EENS_8epilogue10collective6detail29Sm90TmaWarpSpecializedAdapterINS1C_15DefaultEpilogueIaSJ_SJ_NS1B_6thread17LinearCombinationIaLi1EiiLNS1G_9ScaleType4KindE0ELNS_15FloatRoundStyleE2EaEENS1_15EpilogueDefaultEEEEEvvEEEEvNT_6ParamsE,"a",@progbits
	.sectionflags	@""
	.align	4
.nv.constant0._ZN7cutlass13device_kernelINS_4gemm6kernel13GemmUniversalIN4cute5tupleIJiiiiEEENS1_10collective13CollectiveMmaINS1_34MainloopSm90TmaGmmaWarpSpecializedILi7ENS5_IJNS4_1CILi4EEENSA_ILi2EEENSA_ILi1EEEEEENS1_35KernelTmaWarpSpecializedCooperativeEEENS5_IJNSA_ILi128EEESH_SH_EEEaNS5_IJlSD_lEEEaSJ_NS4_8TiledMMAINS4_8MMA_AtomIJNS4_4SM904GMMA27MMA_64x128x32_S32S8S8_SS_TNEEEENS4_6LayoutINS5_IJSC_SD_SD_EEENS5_IJSD_NSA_ILi0EEESS_EEEEENS5_IJNS4_10UnderscoreESV_SV_EEEEENS4_23SM90_TMA_LOAD_MULTICASTENS4_14ComposedLayoutINS4_7SwizzleILi3ELi4ELi3EEENS4_18smem_ptr_flag_bitsILi8EEENSQ_INS5_IJNSA_ILi8EEESH_EEENS5_IJSH_SD_EEEEEEEvNS4_8identityESY_S18_vS19_EENS_8epilogue10collective6detail29Sm90TmaWarpSpecializedAdapterINS1C_15DefaultEpilogueIaSJ_SJ_NS1B_6thread17LinearCombinationIaLi1EiiLNS1G_9ScaleType4KindE0ELNS_15FloatRoundStyleE2EaEENS1_15EpilogueDefaultEEEEEvvEEEEvNT_6ParamsE:
	.zero		1664


//--------------------- SYMBOLS --------------------------

	.type		.nv.reservedSmem.offset0,@object
	.size		.nv.reservedSmem.offset0,0x4
	.type		__assertfail,@function
